//
// Generated by NVIDIA NVVM Compiler
//
// Compiler Build ID: CL-36424714
// Cuda compilation tools, release 13.0, V13.0.88
// Based on NVVM 20.0.0
//

.version 9.0
.target sm_100
.address_size 64

	// .globl	_Z15encryptFull_ECBPhi
.const .align 1 .b8 SBOXD[256];
.const .align 1 .b8 MIXMATRIX[16] = {2, 3, 1, 1, 1, 2, 3, 1, 1, 1, 2, 3, 3, 1, 1, 2};
.const .align 1 .b8 KEYD[176];

.visible .entry _Z15encryptFull_ECBPhi(
	.param .u64 .ptr .align 1 _Z15encryptFull_ECBPhi_param_0,
	.param .u32 _Z15encryptFull_ECBPhi_param_1
)
{
	.reg .pred 	%p<41>;
	.reg .b16 	%rs<545>;
	.reg .b32 	%r<31>;
	.reg .b64 	%rd<87>;

	ld.param.u64 	%rd4, [_Z15encryptFull_ECBPhi_param_0];
	ld.param.u32 	%r13, [_Z15encryptFull_ECBPhi_param_1];
	cvta.to.global.u64 	%rd1, %rd4;
	mov.u32 	%r14, %tid.x;
	mov.u32 	%r15, %ctaid.x;
	mov.u32 	%r16, %ntid.x;
	mad.lo.s32 	%r30, %r15, %r16, %r14;
	mov.u32 	%r17, %nctaid.x;
	mul.lo.s32 	%r2, %r16, %r17;
	setp.ge.s32 	%p1, %r30, %r13;
	@%p1 bra 	$L__BB0_3;
	ld.const.u8 	%rs1, [KEYD];
	ld.const.u8 	%rs2, [KEYD+1];
	ld.const.u8 	%rs3, [KEYD+2];
	ld.const.u8 	%rs4, [KEYD+3];
	ld.const.u8 	%rs5, [KEYD+4];
	ld.const.u8 	%rs6, [KEYD+5];
	ld.const.u8 	%rs7, [KEYD+6];
	ld.const.u8 	%rs8, [KEYD+7];
	ld.const.u8 	%rs9, [KEYD+8];
	ld.const.u8 	%rs10, [KEYD+9];
	ld.const.u8 	%rs11, [KEYD+10];
	ld.const.u8 	%rs12, [KEYD+11];
	ld.const.u8 	%rs13, [KEYD+12];
	ld.const.u8 	%rs14, [KEYD+13];
	ld.const.u8 	%rs15, [KEYD+14];
	ld.const.u8 	%rs16, [KEYD+15];
	mov.u32 	%r26, %r30;
$L__BB0_2:
	shl.b32 	%r18, %r26, 4;
	cvt.s64.s32 	%rd5, %r18;
	add.s64 	%rd6, %rd1, %rd5;
	ld.global.u8 	%rs184, [%rd6];
	xor.b16  	%rs185, %rs184, %rs1;
	st.global.u8 	[%rd6], %rs185;
	ld.global.u8 	%rs186, [%rd6+1];
	xor.b16  	%rs187, %rs186, %rs2;
	st.global.u8 	[%rd6+1], %rs187;
	ld.global.u8 	%rs188, [%rd6+2];
	xor.b16  	%rs189, %rs188, %rs3;
	st.global.u8 	[%rd6+2], %rs189;
	ld.global.u8 	%rs190, [%rd6+3];
	xor.b16  	%rs191, %rs190, %rs4;
	st.global.u8 	[%rd6+3], %rs191;
	ld.global.u8 	%rs192, [%rd6+4];
	xor.b16  	%rs193, %rs192, %rs5;
	st.global.u8 	[%rd6+4], %rs193;
	ld.global.u8 	%rs194, [%rd6+5];
	xor.b16  	%rs195, %rs194, %rs6;
	st.global.u8 	[%rd6+5], %rs195;
	ld.global.u8 	%rs196, [%rd6+6];
	xor.b16  	%rs197, %rs196, %rs7;
	st.global.u8 	[%rd6+6], %rs197;
	ld.global.u8 	%rs198, [%rd6+7];
	xor.b16  	%rs199, %rs198, %rs8;
	st.global.u8 	[%rd6+7], %rs199;
	ld.global.u8 	%rs200, [%rd6+8];
	xor.b16  	%rs201, %rs200, %rs9;
	st.global.u8 	[%rd6+8], %rs201;
	ld.global.u8 	%rs202, [%rd6+9];
	xor.b16  	%rs203, %rs202, %rs10;
	st.global.u8 	[%rd6+9], %rs203;
	ld.global.u8 	%rs204, [%rd6+10];
	xor.b16  	%rs205, %rs204, %rs11;
	st.global.u8 	[%rd6+10], %rs205;
	ld.global.u8 	%rs206, [%rd6+11];
	xor.b16  	%rs207, %rs206, %rs12;
	st.global.u8 	[%rd6+11], %rs207;
	ld.global.u8 	%rs208, [%rd6+12];
	xor.b16  	%rs209, %rs208, %rs13;
	st.global.u8 	[%rd6+12], %rs209;
	ld.global.u8 	%rs210, [%rd6+13];
	xor.b16  	%rs211, %rs210, %rs14;
	st.global.u8 	[%rd6+13], %rs211;
	ld.global.u8 	%rs212, [%rd6+14];
	xor.b16  	%rs213, %rs212, %rs15;
	st.global.u8 	[%rd6+14], %rs213;
	ld.global.u8 	%rs214, [%rd6+15];
	xor.b16  	%rs215, %rs214, %rs16;
	st.global.u8 	[%rd6+15], %rs215;
	add.s32 	%r26, %r26, %r2;
	setp.lt.s32 	%p2, %r26, %r13;
	@%p2 bra 	$L__BB0_2;
$L__BB0_3:
	ld.const.u8 	%rs17, [MIXMATRIX];
	ld.const.u8 	%rs18, [MIXMATRIX+1];
	ld.const.u8 	%rs19, [MIXMATRIX+2];
	ld.const.u8 	%rs20, [MIXMATRIX+3];
	ld.const.u8 	%rs21, [MIXMATRIX+4];
	ld.const.u8 	%rs22, [MIXMATRIX+5];
	ld.const.u8 	%rs23, [MIXMATRIX+6];
	ld.const.u8 	%rs24, [MIXMATRIX+7];
	ld.const.u8 	%rs25, [MIXMATRIX+8];
	ld.const.u8 	%rs26, [MIXMATRIX+9];
	ld.const.u8 	%rs27, [MIXMATRIX+10];
	ld.const.u8 	%rs28, [MIXMATRIX+11];
	ld.const.u8 	%rs29, [MIXMATRIX+12];
	ld.const.u8 	%rs30, [MIXMATRIX+13];
	ld.const.u8 	%rs31, [MIXMATRIX+14];
	mov.b32 	%r27, 1;
	ld.const.u8 	%rs32, [MIXMATRIX+15];
	mov.u64 	%rd8, KEYD;
	mov.u64 	%rd13, SBOXD;
$L__BB0_4:
	setp.ge.s32 	%p3, %r30, %r13;
	@%p3 bra 	$L__BB0_57;
	shl.b32 	%r20, %r27, 4;
	cvt.u64.u32 	%rd7, %r20;
	add.s64 	%rd9, %rd8, %rd7;
	ld.const.u8 	%rs33, [%rd9+1];
	ld.const.u8 	%rs34, [%rd9+2];
	ld.const.u8 	%rs35, [%rd9+5];
	ld.const.u8 	%rs36, [%rd9+6];
	ld.const.u8 	%rs37, [%rd9+11];
	ld.const.u8 	%rs38, [%rd9+12];
	ld.const.u8 	%rs39, [%rd9+13];
	ld.const.u8 	%rs40, [%rd9+15];
	mov.u32 	%r28, %r30;
$L__BB0_6:
	ld.param.u64 	%rd85, [_Z15encryptFull_ECBPhi_param_0];
	shl.b32 	%r22, %r28, 4;
	cvt.s64.s32 	%rd10, %r22;
	cvta.to.global.u64 	%rd11, %rd85;
	add.s64 	%rd2, %rd11, %rd10;
	ld.global.u8 	%rd12, [%rd2];
	add.s64 	%rd14, %rd13, %rd12;
	ld.const.u8 	%rs216, [%rd14];
	ld.global.u8 	%rd15, [%rd2+1];
	add.s64 	%rd16, %rd13, %rd15;
	ld.const.u8 	%rs217, [%rd16];
	ld.global.u8 	%rd17, [%rd2+2];
	add.s64 	%rd18, %rd13, %rd17;
	ld.const.u8 	%rs218, [%rd18];
	ld.global.u8 	%rd19, [%rd2+3];
	add.s64 	%rd20, %rd13, %rd19;
	ld.const.u8 	%rs219, [%rd20];
	ld.global.u8 	%rd21, [%rd2+4];
	add.s64 	%rd22, %rd13, %rd21;
	ld.const.u8 	%rs220, [%rd22];
	ld.global.u8 	%rd23, [%rd2+5];
	add.s64 	%rd24, %rd13, %rd23;
	ld.const.u8 	%rs221, [%rd24];
	ld.global.u8 	%rd25, [%rd2+6];
	add.s64 	%rd26, %rd13, %rd25;
	ld.const.u8 	%rs222, [%rd26];
	ld.global.u8 	%rd27, [%rd2+7];
	add.s64 	%rd28, %rd13, %rd27;
	ld.const.u8 	%rs223, [%rd28];
	ld.global.u8 	%rd29, [%rd2+8];
	add.s64 	%rd30, %rd13, %rd29;
	ld.const.u8 	%rs224, [%rd30];
	ld.global.u8 	%rd31, [%rd2+9];
	add.s64 	%rd32, %rd13, %rd31;
	ld.const.u8 	%rs225, [%rd32];
	ld.global.u8 	%rd33, [%rd2+10];
	add.s64 	%rd34, %rd13, %rd33;
	ld.const.u8 	%rs226, [%rd34];
	ld.global.u8 	%rd35, [%rd2+11];
	add.s64 	%rd36, %rd13, %rd35;
	ld.const.u8 	%rs227, [%rd36];
	ld.global.u8 	%rd37, [%rd2+12];
	add.s64 	%rd38, %rd13, %rd37;
	ld.const.u8 	%rs228, [%rd38];
	ld.global.u8 	%rd39, [%rd2+13];
	add.s64 	%rd40, %rd13, %rd39;
	ld.const.u8 	%rs229, [%rd40];
	ld.global.u8 	%rd41, [%rd2+14];
	add.s64 	%rd42, %rd13, %rd41;
	ld.const.u8 	%rs230, [%rd42];
	ld.global.u8 	%rd43, [%rd2+15];
	add.s64 	%rd44, %rd13, %rd43;
	ld.const.u8 	%rs231, [%rd44];
	st.global.u8 	[%rd2], %rs216;
	st.global.u8 	[%rd2+4], %rs220;
	st.global.u8 	[%rd2+8], %rs224;
	st.global.u8 	[%rd2+12], %rs228;
	st.global.u8 	[%rd2+1], %rs221;
	st.global.u8 	[%rd2+5], %rs225;
	st.global.u8 	[%rd2+9], %rs229;
	st.global.u8 	[%rd2+13], %rs217;
	st.global.u8 	[%rd2+2], %rs226;
	st.global.u8 	[%rd2+6], %rs230;
	st.global.u8 	[%rd2+10], %rs218;
	st.global.u8 	[%rd2+14], %rs222;
	st.global.u8 	[%rd2+3], %rs231;
	st.global.u8 	[%rd2+7], %rs219;
	st.global.u8 	[%rd2+11], %rs223;
	st.global.u8 	[%rd2+15], %rs227;
	mov.b32 	%r29, 0;
$L__BB0_7:
	setp.eq.s16 	%p4, %rs17, 0;
	shl.b32 	%r23, %r29, 2;
	cvt.u64.u32 	%rd45, %r23;
	add.s64 	%rd3, %rd2, %rd45;
	ld.global.u8 	%rs529, [%rd3];
	ld.global.u8 	%rs533, [%rd3+1];
	ld.global.u8 	%rs537, [%rd3+2];
	ld.global.u8 	%rs541, [%rd3+3];
	mov.b16 	%rs484, 0;
	@%p4 bra 	$L__BB0_10;
	mov.b16 	%rs484, 0;
	mov.u16 	%rs481, %rs529;
	mov.u16 	%rs482, %rs17;
$L__BB0_9:
	and.b16  	%rs235, %rs482, 255;
	and.b16  	%rs236, %rs482, 1;
	neg.s16 	%rs237, %rs236;
	and.b16  	%rs238, %rs237, %rs481;
	cvt.s16.s8 	%rs239, %rs481;
	xor.b16  	%rs484, %rs238, %rs484;
	shl.b16 	%rs240, %rs481, 1;
	shr.u16 	%rs241, %rs239, 7;
	and.b16  	%rs242, %rs241, 27;
	xor.b16  	%rs481, %rs242, %rs240;
	shr.u16 	%rs482, %rs235, 1;
	setp.gt.u16 	%p5, %rs235, 1;
	@%p5 bra 	$L__BB0_9;
$L__BB0_10:
	setp.eq.s16 	%p6, %rs18, 0;
	mov.b16 	%rs488, 0;
	@%p6 bra 	$L__BB0_13;
	mov.b16 	%rs488, 0;
	mov.u16 	%rs485, %rs533;
	mov.u16 	%rs486, %rs18;
$L__BB0_12:
	and.b16  	%rs246, %rs486, 255;
	and.b16  	%rs247, %rs486, 1;
	neg.s16 	%rs248, %rs247;
	and.b16  	%rs249, %rs248, %rs485;
	cvt.s16.s8 	%rs250, %rs485;
	xor.b16  	%rs488, %rs249, %rs488;
	shl.b16 	%rs251, %rs485, 1;
	shr.u16 	%rs252, %rs250, 7;
	and.b16  	%rs253, %rs252, 27;
	xor.b16  	%rs485, %rs253, %rs251;
	shr.u16 	%rs486, %rs246, 1;
	setp.gt.u16 	%p7, %rs246, 1;
	@%p7 bra 	$L__BB0_12;
$L__BB0_13:
	setp.eq.s16 	%p8, %rs19, 0;
	xor.b16  	%rs75, %rs484, %rs488;
	mov.b16 	%rs492, 0;
	@%p8 bra 	$L__BB0_16;
	mov.b16 	%rs492, 0;
	mov.u16 	%rs489, %rs537;
	mov.u16 	%rs490, %rs19;
$L__BB0_15:
	and.b16  	%rs257, %rs490, 255;
	and.b16  	%rs258, %rs490, 1;
	neg.s16 	%rs259, %rs258;
	and.b16  	%rs260, %rs259, %rs489;
	cvt.s16.s8 	%rs261, %rs489;
	xor.b16  	%rs492, %rs260, %rs492;
	shl.b16 	%rs262, %rs489, 1;
	shr.u16 	%rs263, %rs261, 7;
	and.b16  	%rs264, %rs263, 27;
	xor.b16  	%rs489, %rs264, %rs262;
	shr.u16 	%rs490, %rs257, 1;
	setp.gt.u16 	%p9, %rs257, 1;
	@%p9 bra 	$L__BB0_15;
$L__BB0_16:
	setp.eq.s16 	%p10, %rs20, 0;
	xor.b16  	%rs83, %rs75, %rs492;
	mov.b16 	%rs496, 0;
	@%p10 bra 	$L__BB0_19;
	mov.b16 	%rs496, 0;
	mov.u16 	%rs493, %rs541;
	mov.u16 	%rs494, %rs20;
$L__BB0_18:
	and.b16  	%rs268, %rs494, 255;
	and.b16  	%rs269, %rs494, 1;
	neg.s16 	%rs270, %rs269;
	and.b16  	%rs271, %rs270, %rs493;
	cvt.s16.s8 	%rs272, %rs493;
	xor.b16  	%rs496, %rs271, %rs496;
	shl.b16 	%rs273, %rs493, 1;
	shr.u16 	%rs274, %rs272, 7;
	and.b16  	%rs275, %rs274, 27;
	xor.b16  	%rs493, %rs275, %rs273;
	shr.u16 	%rs494, %rs268, 1;
	setp.gt.u16 	%p11, %rs268, 1;
	@%p11 bra 	$L__BB0_18;
$L__BB0_19:
	setp.eq.s16 	%p12, %rs21, 0;
	xor.b16  	%rs91, %rs83, %rs496;
	mov.b16 	%rs500, 0;
	@%p12 bra 	$L__BB0_22;
	mov.b16 	%rs500, 0;
	mov.u16 	%rs497, %rs529;
	mov.u16 	%rs498, %rs21;
$L__BB0_21:
	and.b16  	%rs279, %rs498, 255;
	and.b16  	%rs280, %rs498, 1;
	neg.s16 	%rs281, %rs280;
	and.b16  	%rs282, %rs281, %rs497;
	cvt.s16.s8 	%rs283, %rs497;
	xor.b16  	%rs500, %rs282, %rs500;
	shl.b16 	%rs284, %rs497, 1;
	shr.u16 	%rs285, %rs283, 7;
	and.b16  	%rs286, %rs285, 27;
	xor.b16  	%rs497, %rs286, %rs284;
	shr.u16 	%rs498, %rs279, 1;
	setp.gt.u16 	%p13, %rs279, 1;
	@%p13 bra 	$L__BB0_21;
$L__BB0_22:
	setp.eq.s16 	%p14, %rs22, 0;
	mov.b16 	%rs504, 0;
	@%p14 bra 	$L__BB0_25;
	mov.b16 	%rs504, 0;
	mov.u16 	%rs501, %rs533;
	mov.u16 	%rs502, %rs22;
$L__BB0_24:
	and.b16  	%rs290, %rs502, 255;
	and.b16  	%rs291, %rs502, 1;
	neg.s16 	%rs292, %rs291;
	and.b16  	%rs293, %rs292, %rs501;
	cvt.s16.s8 	%rs294, %rs501;
	xor.b16  	%rs504, %rs293, %rs504;
	shl.b16 	%rs295, %rs501, 1;
	shr.u16 	%rs296, %rs294, 7;
	and.b16  	%rs297, %rs296, 27;
	xor.b16  	%rs501, %rs297, %rs295;
	shr.u16 	%rs502, %rs290, 1;
	setp.gt.u16 	%p15, %rs290, 1;
	@%p15 bra 	$L__BB0_24;
$L__BB0_25:
	setp.eq.s16 	%p16, %rs23, 0;
	xor.b16  	%rs106, %rs500, %rs504;
	mov.b16 	%rs508, 0;
	@%p16 bra 	$L__BB0_28;
	mov.b16 	%rs508, 0;
	mov.u16 	%rs505, %rs537;
	mov.u16 	%rs506, %rs23;
$L__BB0_27:
	and.b16  	%rs301, %rs506, 255;
	and.b16  	%rs302, %rs506, 1;
	neg.s16 	%rs303, %rs302;
	and.b16  	%rs304, %rs303, %rs505;
	cvt.s16.s8 	%rs305, %rs505;
	xor.b16  	%rs508, %rs304, %rs508;
	shl.b16 	%rs306, %rs505, 1;
	shr.u16 	%rs307, %rs305, 7;
	and.b16  	%rs308, %rs307, 27;
	xor.b16  	%rs505, %rs308, %rs306;
	shr.u16 	%rs506, %rs301, 1;
	setp.gt.u16 	%p17, %rs301, 1;
	@%p17 bra 	$L__BB0_27;
$L__BB0_28:
	setp.eq.s16 	%p18, %rs24, 0;
	xor.b16  	%rs114, %rs106, %rs508;
	mov.b16 	%rs512, 0;
	@%p18 bra 	$L__BB0_31;
	mov.b16 	%rs512, 0;
	mov.u16 	%rs509, %rs541;
	mov.u16 	%rs510, %rs24;
$L__BB0_30:
	and.b16  	%rs312, %rs510, 255;
	and.b16  	%rs313, %rs510, 1;
	neg.s16 	%rs314, %rs313;
	and.b16  	%rs315, %rs314, %rs509;
	cvt.s16.s8 	%rs316, %rs509;
	xor.b16  	%rs512, %rs315, %rs512;
	shl.b16 	%rs317, %rs509, 1;
	shr.u16 	%rs318, %rs316, 7;
	and.b16  	%rs319, %rs318, 27;
	xor.b16  	%rs509, %rs319, %rs317;
	shr.u16 	%rs510, %rs312, 1;
	setp.gt.u16 	%p19, %rs312, 1;
	@%p19 bra 	$L__BB0_30;
$L__BB0_31:
	setp.eq.s16 	%p20, %rs25, 0;
	xor.b16  	%rs122, %rs114, %rs512;
	mov.b16 	%rs516, 0;
	@%p20 bra 	$L__BB0_34;
	mov.b16 	%rs516, 0;
	mov.u16 	%rs513, %rs529;
	mov.u16 	%rs514, %rs25;
$L__BB0_33:
	and.b16  	%rs323, %rs514, 255;
	and.b16  	%rs324, %rs514, 1;
	neg.s16 	%rs325, %rs324;
	and.b16  	%rs326, %rs325, %rs513;
	cvt.s16.s8 	%rs327, %rs513;
	xor.b16  	%rs516, %rs326, %rs516;
	shl.b16 	%rs328, %rs513, 1;
	shr.u16 	%rs329, %rs327, 7;
	and.b16  	%rs330, %rs329, 27;
	xor.b16  	%rs513, %rs330, %rs328;
	shr.u16 	%rs514, %rs323, 1;
	setp.gt.u16 	%p21, %rs323, 1;
	@%p21 bra 	$L__BB0_33;
$L__BB0_34:
	setp.eq.s16 	%p22, %rs26, 0;
	mov.b16 	%rs520, 0;
	@%p22 bra 	$L__BB0_37;
	mov.b16 	%rs520, 0;
	mov.u16 	%rs517, %rs533;
	mov.u16 	%rs518, %rs26;
$L__BB0_36:
	and.b16  	%rs334, %rs518, 255;
	and.b16  	%rs335, %rs518, 1;
	neg.s16 	%rs336, %rs335;
	and.b16  	%rs337, %rs336, %rs517;
	cvt.s16.s8 	%rs338, %rs517;
	xor.b16  	%rs520, %rs337, %rs520;
	shl.b16 	%rs339, %rs517, 1;
	shr.u16 	%rs340, %rs338, 7;
	and.b16  	%rs341, %rs340, 27;
	xor.b16  	%rs517, %rs341, %rs339;
	shr.u16 	%rs518, %rs334, 1;
	setp.gt.u16 	%p23, %rs334, 1;
	@%p23 bra 	$L__BB0_36;
$L__BB0_37:
	setp.eq.s16 	%p24, %rs27, 0;
	xor.b16  	%rs137, %rs516, %rs520;
	mov.b16 	%rs524, 0;
	@%p24 bra 	$L__BB0_40;
	mov.b16 	%rs524, 0;
	mov.u16 	%rs521, %rs537;
	mov.u16 	%rs522, %rs27;
$L__BB0_39:
	and.b16  	%rs345, %rs522, 255;
	and.b16  	%rs346, %rs522, 1;
	neg.s16 	%rs347, %rs346;
	and.b16  	%rs348, %rs347, %rs521;
	cvt.s16.s8 	%rs349, %rs521;
	xor.b16  	%rs524, %rs348, %rs524;
	shl.b16 	%rs350, %rs521, 1;
	shr.u16 	%rs351, %rs349, 7;
	and.b16  	%rs352, %rs351, 27;
	xor.b16  	%rs521, %rs352, %rs350;
	shr.u16 	%rs522, %rs345, 1;
	setp.gt.u16 	%p25, %rs345, 1;
	@%p25 bra 	$L__BB0_39;
$L__BB0_40:
	setp.eq.s16 	%p26, %rs28, 0;
	xor.b16  	%rs145, %rs137, %rs524;
	mov.b16 	%rs528, 0;
	@%p26 bra 	$L__BB0_43;
	mov.b16 	%rs528, 0;
	mov.u16 	%rs525, %rs541;
	mov.u16 	%rs526, %rs28;
$L__BB0_42:
	and.b16  	%rs356, %rs526, 255;
	and.b16  	%rs357, %rs526, 1;
	neg.s16 	%rs358, %rs357;
	and.b16  	%rs359, %rs358, %rs525;
	cvt.s16.s8 	%rs360, %rs525;
	xor.b16  	%rs528, %rs359, %rs528;
	shl.b16 	%rs361, %rs525, 1;
	shr.u16 	%rs362, %rs360, 7;
	and.b16  	%rs363, %rs362, 27;
	xor.b16  	%rs525, %rs363, %rs361;
	shr.u16 	%rs526, %rs356, 1;
	setp.gt.u16 	%p27, %rs356, 1;
	@%p27 bra 	$L__BB0_42;
$L__BB0_43:
	setp.eq.s16 	%p28, %rs29, 0;
	xor.b16  	%rs153, %rs145, %rs528;
	mov.b16 	%rs532, 0;
	@%p28 bra 	$L__BB0_46;
	mov.b16 	%rs532, 0;
	mov.u16 	%rs530, %rs29;
$L__BB0_45:
	and.b16  	%rs367, %rs530, 255;
	and.b16  	%rs368, %rs530, 1;
	neg.s16 	%rs369, %rs368;
	and.b16  	%rs370, %rs369, %rs529;
	cvt.s16.s8 	%rs371, %rs529;
	xor.b16  	%rs532, %rs370, %rs532;
	shl.b16 	%rs372, %rs529, 1;
	shr.u16 	%rs373, %rs371, 7;
	and.b16  	%rs374, %rs373, 27;
	xor.b16  	%rs529, %rs374, %rs372;
	shr.u16 	%rs530, %rs367, 1;
	setp.gt.u16 	%p29, %rs367, 1;
	@%p29 bra 	$L__BB0_45;
$L__BB0_46:
	setp.eq.s16 	%p30, %rs30, 0;
	mov.b16 	%rs536, 0;
	@%p30 bra 	$L__BB0_49;
	mov.b16 	%rs536, 0;
	mov.u16 	%rs534, %rs30;
$L__BB0_48:
	and.b16  	%rs378, %rs534, 255;
	and.b16  	%rs379, %rs534, 1;
	neg.s16 	%rs380, %rs379;
	and.b16  	%rs381, %rs380, %rs533;
	cvt.s16.s8 	%rs382, %rs533;
	xor.b16  	%rs536, %rs381, %rs536;
	shl.b16 	%rs383, %rs533, 1;
	shr.u16 	%rs384, %rs382, 7;
	and.b16  	%rs385, %rs384, 27;
	xor.b16  	%rs533, %rs385, %rs383;
	shr.u16 	%rs534, %rs378, 1;
	setp.gt.u16 	%p31, %rs378, 1;
	@%p31 bra 	$L__BB0_48;
$L__BB0_49:
	setp.eq.s16 	%p32, %rs31, 0;
	xor.b16  	%rs168, %rs532, %rs536;
	mov.b16 	%rs540, 0;
	@%p32 bra 	$L__BB0_52;
	mov.b16 	%rs540, 0;
	mov.u16 	%rs538, %rs31;
$L__BB0_51:
	and.b16  	%rs389, %rs538, 255;
	and.b16  	%rs390, %rs538, 1;
	neg.s16 	%rs391, %rs390;
	and.b16  	%rs392, %rs391, %rs537;
	cvt.s16.s8 	%rs393, %rs537;
	xor.b16  	%rs540, %rs392, %rs540;
	shl.b16 	%rs394, %rs537, 1;
	shr.u16 	%rs395, %rs393, 7;
	and.b16  	%rs396, %rs395, 27;
	xor.b16  	%rs537, %rs396, %rs394;
	shr.u16 	%rs538, %rs389, 1;
	setp.gt.u16 	%p33, %rs389, 1;
	@%p33 bra 	$L__BB0_51;
$L__BB0_52:
	setp.eq.s16 	%p34, %rs32, 0;
	xor.b16  	%rs176, %rs168, %rs540;
	mov.b16 	%rs544, 0;
	@%p34 bra 	$L__BB0_55;
	mov.b16 	%rs544, 0;
	mov.u16 	%rs542, %rs32;
$L__BB0_54:
	and.b16  	%rs400, %rs542, 255;
	and.b16  	%rs401, %rs542, 1;
	neg.s16 	%rs402, %rs401;
	and.b16  	%rs403, %rs402, %rs541;
	cvt.s16.s8 	%rs404, %rs541;
	xor.b16  	%rs544, %rs403, %rs544;
	shl.b16 	%rs405, %rs541, 1;
	shr.u16 	%rs406, %rs404, 7;
	and.b16  	%rs407, %rs406, 27;
	xor.b16  	%rs541, %rs407, %rs405;
	shr.u16 	%rs542, %rs400, 1;
	setp.gt.u16 	%p35, %rs400, 1;
	@%p35 bra 	$L__BB0_54;
$L__BB0_55:
	xor.b16  	%rs408, %rs176, %rs544;
	st.global.u8 	[%rd3], %rs91;
	st.global.u8 	[%rd3+1], %rs122;
	st.global.u8 	[%rd3+2], %rs153;
	st.global.u8 	[%rd3+3], %rs408;
	add.s32 	%r29, %r29, 1;
	setp.ne.s32 	%p36, %r29, 4;
	@%p36 bra 	$L__BB0_7;
	ld.global.u8 	%rs409, [%rd2];
	shl.b32 	%r24, %r27, 4;
	cvt.u64.u32 	%rd46, %r24;
	add.s64 	%rd48, %rd8, %rd46;
	ld.const.u8 	%rs410, [%rd48];
	xor.b16  	%rs411, %rs409, %rs410;
	st.global.u8 	[%rd2], %rs411;
	ld.global.u8 	%rs412, [%rd2+1];
	xor.b16  	%rs413, %rs412, %rs33;
	st.global.u8 	[%rd2+1], %rs413;
	ld.global.u8 	%rs414, [%rd2+2];
	xor.b16  	%rs415, %rs414, %rs34;
	st.global.u8 	[%rd2+2], %rs415;
	ld.global.u8 	%rs416, [%rd2+3];
	ld.const.u8 	%rs417, [%rd48+3];
	xor.b16  	%rs418, %rs416, %rs417;
	st.global.u8 	[%rd2+3], %rs418;
	ld.global.u8 	%rs419, [%rd2+4];
	ld.const.u8 	%rs420, [%rd48+4];
	xor.b16  	%rs421, %rs419, %rs420;
	st.global.u8 	[%rd2+4], %rs421;
	ld.global.u8 	%rs422, [%rd2+5];
	xor.b16  	%rs423, %rs422, %rs35;
	st.global.u8 	[%rd2+5], %rs423;
	ld.global.u8 	%rs424, [%rd2+6];
	xor.b16  	%rs425, %rs424, %rs36;
	st.global.u8 	[%rd2+6], %rs425;
	ld.global.u8 	%rs426, [%rd2+7];
	ld.const.u8 	%rs427, [%rd48+7];
	xor.b16  	%rs428, %rs426, %rs427;
	st.global.u8 	[%rd2+7], %rs428;
	ld.global.u8 	%rs429, [%rd2+8];
	ld.const.u8 	%rs430, [%rd48+8];
	xor.b16  	%rs431, %rs429, %rs430;
	st.global.u8 	[%rd2+8], %rs431;
	ld.global.u8 	%rs432, [%rd2+9];
	ld.const.u8 	%rs433, [%rd48+9];
	xor.b16  	%rs434, %rs432, %rs433;
	st.global.u8 	[%rd2+9], %rs434;
	ld.global.u8 	%rs435, [%rd2+10];
	ld.const.u8 	%rs436, [%rd48+10];
	xor.b16  	%rs437, %rs435, %rs436;
	st.global.u8 	[%rd2+10], %rs437;
	ld.global.u8 	%rs438, [%rd2+11];
	xor.b16  	%rs439, %rs438, %rs37;
	st.global.u8 	[%rd2+11], %rs439;
	ld.global.u8 	%rs440, [%rd2+12];
	xor.b16  	%rs441, %rs440, %rs38;
	st.global.u8 	[%rd2+12], %rs441;
	ld.global.u8 	%rs442, [%rd2+13];
	xor.b16  	%rs443, %rs442, %rs39;
	st.global.u8 	[%rd2+13], %rs443;
	ld.global.u8 	%rs444, [%rd2+14];
	ld.const.u8 	%rs445, [%rd48+14];
	xor.b16  	%rs446, %rs444, %rs445;
	st.global.u8 	[%rd2+14], %rs446;
	ld.global.u8 	%rs447, [%rd2+15];
	xor.b16  	%rs448, %rs447, %rs40;
	st.global.u8 	[%rd2+15], %rs448;
	add.s32 	%r28, %r28, %r2;
	setp.lt.s32 	%p37, %r28, %r13;
	@%p37 bra 	$L__BB0_6;
$L__BB0_57:
	add.s32 	%r27, %r27, 1;
	setp.eq.s32 	%p38, %r27, 10;
	@%p38 bra 	$L__BB0_58;
	bra.uni 	$L__BB0_4;
$L__BB0_58:
	setp.ge.s32 	%p39, %r30, %r13;
	@%p39 bra 	$L__BB0_61;
	ld.const.u8 	%rs41, [KEYD+160];
	ld.const.u8 	%rs42, [KEYD+161];
	ld.const.u8 	%rs43, [KEYD+162];
	ld.const.u8 	%rs44, [KEYD+163];
	ld.const.u8 	%rs45, [KEYD+164];
	ld.const.u8 	%rs46, [KEYD+165];
	ld.const.u8 	%rs47, [KEYD+166];
	ld.const.u8 	%rs48, [KEYD+167];
	ld.const.u8 	%rs49, [KEYD+168];
	ld.const.u8 	%rs50, [KEYD+169];
	ld.const.u8 	%rs51, [KEYD+170];
	ld.const.u8 	%rs52, [KEYD+171];
	ld.const.u8 	%rs53, [KEYD+172];
	ld.const.u8 	%rs54, [KEYD+173];
	ld.const.u8 	%rs55, [KEYD+174];
	ld.const.u8 	%rs56, [KEYD+175];
	mov.u64 	%rd53, SBOXD;
$L__BB0_60:
	ld.param.u64 	%rd86, [_Z15encryptFull_ECBPhi_param_0];
	shl.b32 	%r25, %r30, 4;
	cvt.s64.s32 	%rd49, %r25;
	cvta.to.global.u64 	%rd50, %rd86;
	add.s64 	%rd51, %rd50, %rd49;
	ld.global.u8 	%rd52, [%rd51];
	add.s64 	%rd54, %rd53, %rd52;
	ld.const.u8 	%rs449, [%rd54];
	ld.global.u8 	%rd55, [%rd51+1];
	add.s64 	%rd56, %rd53, %rd55;
	ld.const.u8 	%rs450, [%rd56];
	ld.global.u8 	%rd57, [%rd51+2];
	add.s64 	%rd58, %rd53, %rd57;
	ld.const.u8 	%rs451, [%rd58];
	ld.global.u8 	%rd59, [%rd51+3];
	add.s64 	%rd60, %rd53, %rd59;
	ld.const.u8 	%rs452, [%rd60];
	ld.global.u8 	%rd61, [%rd51+4];
	add.s64 	%rd62, %rd53, %rd61;
	ld.const.u8 	%rs453, [%rd62];
	ld.global.u8 	%rd63, [%rd51+5];
	add.s64 	%rd64, %rd53, %rd63;
	ld.const.u8 	%rs454, [%rd64];
	ld.global.u8 	%rd65, [%rd51+6];
	add.s64 	%rd66, %rd53, %rd65;
	ld.const.u8 	%rs455, [%rd66];
	ld.global.u8 	%rd67, [%rd51+7];
	add.s64 	%rd68, %rd53, %rd67;
	ld.const.u8 	%rs456, [%rd68];
	ld.global.u8 	%rd69, [%rd51+8];
	add.s64 	%rd70, %rd53, %rd69;
	ld.const.u8 	%rs457, [%rd70];
	ld.global.u8 	%rd71, [%rd51+9];
	add.s64 	%rd72, %rd53, %rd71;
	ld.const.u8 	%rs458, [%rd72];
	ld.global.u8 	%rd73, [%rd51+10];
	add.s64 	%rd74, %rd53, %rd73;
	ld.const.u8 	%rs459, [%rd74];
	ld.global.u8 	%rd75, [%rd51+11];
	add.s64 	%rd76, %rd53, %rd75;
	ld.const.u8 	%rs460, [%rd76];
	ld.global.u8 	%rd77, [%rd51+12];
	add.s64 	%rd78, %rd53, %rd77;
	ld.const.u8 	%rs461, [%rd78];
	ld.global.u8 	%rd79, [%rd51+13];
	add.s64 	%rd80, %rd53, %rd79;
	ld.const.u8 	%rs462, [%rd80];
	ld.global.u8 	%rd81, [%rd51+14];
	add.s64 	%rd82, %rd53, %rd81;
	ld.const.u8 	%rs463, [%rd82];
	ld.global.u8 	%rd83, [%rd51+15];
	add.s64 	%rd84, %rd53, %rd83;
	ld.const.u8 	%rs464, [%rd84];
	xor.b16  	%rs465, %rs449, %rs41;
	st.global.u8 	[%rd51], %rs465;
	xor.b16  	%rs466, %rs454, %rs42;
	st.global.u8 	[%rd51+1], %rs466;
	xor.b16  	%rs467, %rs459, %rs43;
	st.global.u8 	[%rd51+2], %rs467;
	xor.b16  	%rs468, %rs464, %rs44;
	st.global.u8 	[%rd51+3], %rs468;
	xor.b16  	%rs469, %rs453, %rs45;
	st.global.u8 	[%rd51+4], %rs469;
	xor.b16  	%rs470, %rs458, %rs46;
	st.global.u8 	[%rd51+5], %rs470;
	xor.b16  	%rs471, %rs463, %rs47;
	st.global.u8 	[%rd51+6], %rs471;
	xor.b16  	%rs472, %rs452, %rs48;
	st.global.u8 	[%rd51+7], %rs472;
	xor.b16  	%rs473, %rs457, %rs49;
	st.global.u8 	[%rd51+8], %rs473;
	xor.b16  	%rs474, %rs462, %rs50;
	st.global.u8 	[%rd51+9], %rs474;
	xor.b16  	%rs475, %rs451, %rs51;
	st.global.u8 	[%rd51+10], %rs475;
	xor.b16  	%rs476, %rs456, %rs52;
	st.global.u8 	[%rd51+11], %rs476;
	xor.b16  	%rs477, %rs461, %rs53;
	st.global.u8 	[%rd51+12], %rs477;
	xor.b16  	%rs478, %rs450, %rs54;
	st.global.u8 	[%rd51+13], %rs478;
	xor.b16  	%rs479, %rs455, %rs55;
	st.global.u8 	[%rd51+14], %rs479;
	xor.b16  	%rs480, %rs460, %rs56;
	st.global.u8 	[%rd51+15], %rs480;
	add.s32 	%r30, %r30, %r2;
	setp.lt.s32 	%p40, %r30, %r13;
	@%p40 bra 	$L__BB0_60;
$L__BB0_61:
	ret;

}


// ===== COMPILED SASS (sm_100) =====

	.target	sm_100

	.elftype	@"ET_EXEC"


//--------------------- .note.nv.tkinfo           --------------------------
	.section	.note.nv.tkinfo,"",@"SHT_NOTE"
	.sectionflags	@"SHF_NOTE_NV_TKINFO"
	.tkinfo
        /*0018*/ 	.word	0x00000002
        /*0030*/ 	.string	""
        /*0030*/ 	.string	"ptxas"
        /*0030*/ 	.string	"Cuda compilation tools, release 13.0, V13.0.88"
        /*0030*/ 	.string	"Build cuda_13.0.r13.0/compiler.36424714_0"
        /*0030*/ 	.string	"-arch sm_100 -m 64 "



//--------------------- .note.nv.cuinfo           --------------------------
	.section	.note.nv.cuinfo,"",@"SHT_NOTE"
	.sectionflags	@"SHF_NOTE_NV_CUINFO"
        /*0018*/ 	.short	0x0002
        /*001a*/ 	.short	0x0064
        /*001c*/ 	.short	0x0082
	.zero		2


//--------------------- .nv.info                  --------------------------
	.section	.nv.info,"",@"SHT_CUDA_INFO"
	.align	4


	//----- nvinfo : EIATTR_REGCOUNT
	.align		4
        /*0000*/ 	.byte	0x04, 0x2f
        /*0002*/ 	.short	(.L_4 - .L_3)
	.align		4
.L_3:
        /*0004*/ 	.word	index@(_Z15encryptFull_ECBPhi)
        /*0008*/ 	.word	0x00000028


	//----- nvinfo : EIATTR_FRAME_SIZE
	.align		4
.L_4:
        /*000c*/ 	.byte	0x04, 0x11
        /*000e*/ 	.short	(.L_6 - .L_5)
	.align		4
.L_5:
        /*0010*/ 	.word	index@(_Z15encryptFull_ECBPhi)
        /*0014*/ 	.word	0x00000000


	//----- nvinfo : EIATTR_MIN_STACK_SIZE
	.align		4
.L_6:
        /*0018*/ 	.byte	0x04, 0x12
        /*001a*/ 	.short	(.L_8 - .L_7)
	.align		4
.L_7:
        /*001c*/ 	.word	index@(_Z15encryptFull_ECBPhi)
        /*0020*/ 	.word	0x00000000
.L_8:


//--------------------- .nv.compat                --------------------------
	.section	.nv.compat,"",@"SHT_CUDA_COMPAT_INFO"
	.align	4
        /*0000*/ 	.byte	0x02, 0x09, 0x00, 0x00, 0x02, 0x02, 0x01, 0x00, 0x02, 0x05, 0x05, 0x00, 0x03, 0x07, 0x01, 0x01
        /*0010*/ 	.byte	0x02, 0x03, 0x00, 0x00, 0x02, 0x06, 0x01, 0x00, 0x04, 0x0b, 0x08, 0x00, 0x09, 0x00, 0x00, 0x00
        /*0020*/ 	.byte	0x00, 0x00, 0x00, 0x00


//--------------------- .nv.info._Z15encryptFull_ECBPhi --------------------------
	.section	.nv.info._Z15encryptFull_ECBPhi,"",@"SHT_CUDA_INFO"
	.sectionflags	@""
	.align	4


	//----- nvinfo : EIATTR_CUDA_API_VERSION
	.align		4
        /*0000*/ 	.byte	0x04, 0x37
        /*0002*/ 	.short	(.L_10 - .L_9)
.L_9:
        /*0004*/ 	.word	0x00000082


	//----- nvinfo : EIATTR_KPARAM_INFO
	.align		4
.L_10:
        /*0008*/ 	.byte	0x04, 0x17
        /*000a*/ 	.short	(.L_12 - .L_11)
.L_11:
        /*000c*/ 	.word	0x00000000
        /*0010*/ 	.short	0x0001
        /*0012*/ 	.short	0x0008
        /*0014*/ 	.byte	0x00, 0xf0, 0x11, 0x00


	//----- nvinfo : EIATTR_KPARAM_INFO
	.align		4
.L_12:
        /*0018*/ 	.byte	0x04, 0x17
        /*001a*/ 	.short	(.L_14 - .L_13)
.L_13:
        /*001c*/ 	.word	0x00000000
        /*0020*/ 	.short	0x0000
        /*0022*/ 	.short	0x0000
        /*0024*/ 	.byte	0x00, 0xf5, 0x21, 0x00


	//----- nvinfo : EIATTR_SPARSE_MMA_MASK
	.align		4
.L_14:
        /*0028*/ 	.byte	0x03, 0x50
        /*002a*/ 	.short	0x0000


	//----- nvinfo : EIATTR_MAXREG_COUNT
	.align		4
        /*002c*/ 	.byte	0x03, 0x1b
        /*002e*/ 	.short	0x00ff


	//----- nvinfo : EIATTR_MERCURY_ISA_VERSION
	.align		4
        /*0030*/ 	.byte	0x03, 0x5f
        /*0032*/ 	.short	0x0101


	//----- nvinfo : EIATTR_VRC_CTA_INIT_COUNT
	.align		4
        /*0034*/ 	.byte	0x02, 0x4a
	.zero		1
	.zero		1


	//----- nvinfo : EIATTR_EXIT_INSTR_OFFSETS
	.align		4
        /*0038*/ 	.byte	0x04, 0x1c
        /*003a*/ 	.short	(.L_16 - .L_15)


	//   ....[0]....
.L_15:
        /*003c*/ 	.word	0x00002390


	//   ....[1]....
        /*0040*/ 	.word	0x00002930


	//----- nvinfo : EIATTR_CRS_STACK_SIZE
	.align		4
.L_16:
        /*0044*/ 	.byte	0x04, 0x1e
        /*0046*/ 	.short	(.L_18 - .L_17)
.L_17:
        /*0048*/ 	.word	0x00000000


	//----- nvinfo : EIATTR_CBANK_PARAM_SIZE
	.align		4
.L_18:
        /*004c*/ 	.byte	0x03, 0x19
        /*004e*/ 	.short	0x000c


	//----- nvinfo : EIATTR_PARAM_CBANK
	.align		4
        /*0050*/ 	.byte	0x04, 0x0a
        /*0052*/ 	.short	(.L_20 - .L_19)
	.align		4
.L_19:
        /*0054*/ 	.word	index@(.nv.constant0._Z15encryptFull_ECBPhi)
        /*0058*/ 	.short	0x0380
        /*005a*/ 	.short	0x000c


	//----- nvinfo : EIATTR_SW_WAR
	.align		4
.L_20:
        /*005c*/ 	.byte	0x04, 0x36
        /*005e*/ 	.short	(.L_22 - .L_21)
.L_21:
        /*0060*/ 	.word	0x00000008
.L_22:


//--------------------- .nv.callgraph             --------------------------
	.section	.nv.callgraph,"",@"SHT_CUDA_CALLGRAPH"
	.align	4
	.sectionentsize	8
	.align		4
        /*0000*/ 	.word	0x00000000
	.align		4
        /*0004*/ 	.word	0xffffffff
	.align		4
        /*0008*/ 	.word	0x00000000
	.align		4
        /*000c*/ 	.word	0xfffffffe
	.align		4
        /*0010*/ 	.word	0x00000000
	.align		4
        /*0014*/ 	.word	0xfffffffd
	.align		4
        /*0018*/ 	.word	0x00000000
	.align		4
        /*001c*/ 	.word	0xfffffffc


//--------------------- .nv.constant3             --------------------------
	.section	.nv.constant3,"a",@progbits
.nv.constant3:
	.type		SBOXD,@object
	.size		SBOXD,(MIXMATRIX - SBOXD)
SBOXD:
	.zero		256
	.type		MIXMATRIX,@object
	.size		MIXMATRIX,(KEYD - MIXMATRIX)
MIXMATRIX:
        /*0100*/ 	.byte	0x02, 0x03, 0x01, 0x01, 0x01, 0x02, 0x03, 0x01, 0x01, 0x01, 0x02, 0x03, 0x03, 0x01, 0x01, 0x02
	.type		KEYD,@object
	.size		KEYD,(.L_2 - KEYD)
KEYD:
	.zero		176
.L_2:


//--------------------- .text._Z15encryptFull_ECBPhi --------------------------
	.section	.text._Z15encryptFull_ECBPhi,"ax",@progbits
	.align	128
        .global         _Z15encryptFull_ECBPhi
        .type           _Z15encryptFull_ECBPhi,@function
        .size           _Z15encryptFull_ECBPhi,(.L_x_43 - _Z15encryptFull_ECBPhi)
        .other          _Z15encryptFull_ECBPhi,@"STO_CUDA_ENTRY STV_DEFAULT"
_Z15encryptFull_ECBPhi:
.text._Z15encryptFull_ECBPhi:
[----:B------:R-:W-:Y:S01]  /*0000*/  LDC R1, c[0x0][0x37c] ;  /* 0x0000df00ff017b82 */ /* 0x000fe20000000800 */
[----:B------:R-:W0:Y:S07]  /*0010*/  S2R R7, SR_TID.X ;  /* 0x0000000000077919 */ /* 0x000e2e0000002100 */
[----:B------:R-:W0:Y:S01]  /*0020*/  S2UR UR4, SR_CTAID.X ;  /* 0x00000000000479c3 */ /* 0x000e220000002500 */
[----:B------:R-:W1:Y:S01]  /*0030*/  LDCU UR7, c[0x0][0x388] ;  /* 0x00007100ff0777ac */ /* 0x000e620008000800 */
[----:B------:R-:W-:Y:S01]  /*0040*/  BSSY.RECONVERGENT B0, `(.L_x_0) ;  /* 0x0000060000007945 */ /* 0x000fe20003800200 */
[----:B------:R-:W2:Y:S05]  /*0050*/  LDCU.U8 UR10, c[0x3][0x100] ;  /* 0x00c02000ff0a77ac */ /* 0x000eaa0008000000 */
[----:B------:R-:W0:Y:S01]  /*0060*/  LDC R0, c[0x0][0x360] ;  /* 0x0000d800ff007b82 */ /* 0x000e220000000800 */
[----:B------:R-:W3:Y:S01]  /*0070*/  LDCU UR6, c[0x0][0x370] ;  /* 0x00006e00ff0677ac */ /* 0x000ee20008000800 */
[----:B------:R-:W4:Y:S01]  /*0080*/  LDCU.U8 UR11, c[0x3][0x101] ;  /* 0x00c02020ff0b77ac */ /* 0x000f220008000000 */
[----:B------:R-:W0:Y:S01]  /*0090*/  LDCU.U8 UR12, c[0x3][0x102] ;  /* 0x00c02040ff0c77ac */ /* 0x000e220008000000 */
[----:B------:R-:W0:Y:S01]  /*00a0*/  LDCU.U8 UR13, c[0x3][0x103] ;  /* 0x00c02060ff0d77ac */ /* 0x000e220008000000 */
[----:B------:R-:W0:Y:S01]  /*00b0*/  LDCU.U8 UR14, c[0x3][0x104] ;  /* 0x00c02080ff0e77ac */ /* 0x000e220008000000 */
[----:B------:R-:W0:Y:S02]  /*00c0*/  LDCU.U8 UR15, c[0x3][0x105] ;  /* 0x00c020a0ff0f77ac */ /* 0x000e240008000000 */
[C---:B0-----:R-:W-:Y:S01]  /*00d0*/  IMAD R7, R0.reuse, UR4, R7 ;  /* 0x0000000400077c24 */ /* 0x041fe2000f8e0207 */
[----:B------:R-:W0:Y:S01]  /*00e0*/  LDCU.U8 UR16, c[0x3][0x106] ;  /* 0x00c020c0ff1077ac */ /* 0x000e220008000000 */
[----:B---3--:R-:W-:-:S03]  /*00f0*/  IMAD R0, R0, UR6, RZ ;  /* 0x0000000600007c24 */ /* 0x008fc6000f8e02ff */
[----:B-1----:R-:W-:Y:S01]  /*0100*/  ISETP.GE.AND P0, PT, R7, UR7, PT ;  /* 0x0000000707007c0c */ /* 0x002fe2000bf06270 */
[----:B------:R-:W1:Y:S01]  /*0110*/  LDCU.U8 UR17, c[0x3][0x107] ;  /* 0x00c020e0ff1177ac */ /* 0x000e620008000000 */
[----:B------:R-:W3:Y:S01]  /*0120*/  LDCU.U8 UR18, c[0x3][0x108] ;  /* 0x00c02100ff1277ac */ /* 0x000ee20008000000 */
[----:B------:R-:W0:Y:S01]  /*0130*/  LDCU.U8 UR19, c[0x3][0x109] ;  /* 0x00c02120ff1377ac */ /* 0x000e220008000000 */
[----:B------:R-:W0:Y:S01]  /*0140*/  LDCU.U8 UR20, c[0x3][0x10a] ;  /* 0x00c02140ff1477ac */ /* 0x000e220008000000 */
[----:B------:R-:W0:Y:S01]  /*0150*/  LDCU.U8 UR21, c[0x3][0x10b] ;  /* 0x00c02160ff1577ac */ /* 0x000e220008000000 */
[----:B------:R-:W0:Y:S01]  /*0160*/  LDCU.U8 UR22, c[0x3][0x10c] ;  /* 0x00c02180ff1677ac */ /* 0x000e220008000000 */
[----:B------:R-:W0:Y:S01]  /*0170*/  LDCU.U8 UR23, c[0x3][0x10d] ;  /* 0x00c021a0ff1777ac */ /* 0x000e220008000000 */
[----:B------:R-:W0:Y:S01]  /*0180*/  LDCU.U8 UR24, c[0x3][0x10e] ;  /* 0x00c021c0ff1877ac */ /* 0x000e220008000000 */
[----:B------:R-:W0:Y:S01]  /*0190*/  LDCU.U8 UR25, c[0x3][0x10f] ;  /* 0x00c021e0ff1977ac */ /* 0x000e220008000000 */
[----:B------:R-:W0:Y:S01]  /*01a0*/  LDCU.64 UR4, c[0x0][0x358] ;  /* 0x00006b00ff0477ac */ /* 0x000e220008000a00 */
[----:B------:R-:W0:Y:S02]  /*01b0*/  LDCU.64 UR8, c[0x0][0x380] ;  /* 0x00007000ff0877ac */ /* 0x000e240008000a00 */
[----:B--2-4-:R-:W-:Y:S05]  /*01c0*/  @P0 BRA `(.L_x_1) ;  /* 0x00000004001c0947 */ /* 0x014fea0003800000 */
[----:B------:R-:W2:Y:S01]  /*01d0*/  LDC.U8 R4, c[0x3][0x110] ;  /* 0x00c04400ff047b82 */ /* 0x000ea20000000000 */
[----:B------:R-:W-:-:S07]  /*01e0*/  IMAD.MOV.U32 R21, RZ, RZ, R7 ;  /* 0x000000ffff157224 */ /* 0x000fce00078e0007 */
[----:B------:R-:W4:Y:S08]  /*01f0*/  LDC.U8 R5, c[0x3][0x111] ;  /* 0x00c04440ff057b82 */ /* 0x000f300000000000 */
[----:B------:R-:W0:Y:S08]  /*0200*/  LDC.U8 R6, c[0x3][0x112] ;  /* 0x00c04480ff067b82 */ /* 0x000e300000000000 */
        /* <DEDUP_REMOVED lines=12> */
[----:B--2-4-:R-:W0:Y:S02]  /*02d0*/  LDC.U8 R20, c[0x3][0x11f] ;  /* 0x00c047c0ff147b82 */ /* 0x014e240000000000 */
.L_x_2:
[----:B0-----:R-:W-:-:S05]  /*02e0*/  IMAD.SHL.U32 R3, R21, 0x10, RZ ;  /* 0x0000001015037824 */ /* 0x001fca00078e00ff */
[----:B0-----:R-:W-:-:S04]  /*02f0*/  IADD3 R2, P0, PT, R3, UR8, RZ ;  /* 0x0000000803027c10 */ /* 0x001fc8000ff1e0ff */
[----:B------:R-:W-:-:S05]  /*0300*/  LEA.HI.X.SX32 R3, R3, UR9, 0x1, P0 ;  /* 0x0000000903037c11 */ /* 0x000fca00080f0eff */
[----:B------:R-:W2:Y:S04]  /*0310*/  LDG.E.U8 R31, desc[UR4][R2.64] ;  /* 0x00000004021f7981 */ /* 0x000ea8000c1e1100 */
[----:B------:R-:W4:Y:S04]  /*0320*/  LDG.E.U8 R28, desc[UR4][R2.64+0x1] ;  /* 0x00000104021c7981 */ /* 0x000f28000c1e1100 */
[----:B------:R-:W5:Y:S04]  /*0330*/  LDG.E.U8 R33, desc[UR4][R2.64+0x2] ;  /* 0x0000020402217981 */ /* 0x000f68000c1e1100 */
[----:B------:R-:W3:Y:S04]  /*0340*/  LDG.E.U8 R23, desc[UR4][R2.64+0x3] ;  /* 0x0000030402177981 */ /* 0x000ee8000c1e1100 */
        /* <DEDUP_REMOVED lines=8> */
[----:B------:R-:W3:Y:S01]  /*03d0*/  LDG.E.U8 R32, desc[UR4][R2.64+0xe] ;  /* 0x00000e0402207981 */ /* 0x000ee2000c1e1100 */
[----:B--2---:R-:W-:-:S03]  /*03e0*/  LOP3.LUT R37, R31, R4, RZ, 0x3c, !PT ;  /* 0x000000041f257212 */ /* 0x004fc600078e3cff */
[----:B------:R-:W2:Y:S01]  /*03f0*/  LDG.E.U8 R31, desc[UR4][R2.64+0xf] ;  /* 0x00000f04021f7981 */ /* 0x000ea2000c1e1100 */
[----:B----4-:R-:W-:-:S03]  /*0400*/  LOP3.LUT R34, R28, R5, RZ, 0x3c, !PT ;  /* 0x000000051c227212 */ /* 0x010fc600078e3cff */
[----:B------:R-:W4:Y:S01]  /*0410*/  LDG.E.U8 R28, desc[UR4][R2.64+0xa] ;  /* 0x00000a04021c7981 */ /* 0x000f22000c1e1100 */
[----:B-----5:R-:W-:-:S03]  /*0420*/  LOP3.LUT R36, R33, R6, RZ, 0x3c, !PT ;  /* 0x0000000621247212 */ /* 0x020fc600078e3cff */
[----:B------:R-:W5:Y:S01]  /*0430*/  LDG.E.U8 R33, desc[UR4][R2.64+0xd] ;  /* 0x00000d0402217981 */ /* 0x000f62000c1e1100 */
[----:B---3--:R-:W-:Y:S02]  /*0440*/  LOP3.LUT R23, R23, R8, RZ, 0x3c, !PT ;  /* 0x0000000817177212 */ /* 0x008fe400078e3cff */
[----:B------:R-:W-:Y:S01]  /*0450*/  LOP3.LUT R25, R25, R10, RZ, 0x3c, !PT ;  /* 0x0000000a19197212 */ /* 0x000fe200078e3cff */
[----:B------:R0:W-:Y:S01]  /*0460*/  STG.E.U8 desc[UR4][R2.64], R37 ;  /* 0x0000002502007986 */ /* 0x0001e2000c101104 */
[----:B------:R-:W-:-:S03]  /*0470*/  LOP3.LUT R24, R24, R9, RZ, 0x3c, !PT ;  /* 0x0000000918187212 */ /* 0x000fc600078e3cff */
[----:B------:R3:W-:Y:S04]  /*0480*/  STG.E.U8 desc[UR4][R2.64+0x3], R23 ;  /* 0x0000031702007986 */ /* 0x0007e8000c101104 */
[----:B------:R1:W-:Y:S01]  /*0490*/  STG.E.U8 desc[UR4][R2.64+0x5], R25 ;  /* 0x0000051902007986 */ /* 0x0003e2000c101104 */
[----:B------:R-:W-:Y:S02]  /*04a0*/  LOP3.LUT R27, R27, R12, RZ, 0x3c, !PT ;  /* 0x0000000c1b1b7212 */ /* 0x000fe400078e3cff */
[----:B0-----:R-:W-:Y:S02]  /*04b0*/  LOP3.LUT R37, R22, R11, RZ, 0x3c, !PT ;  /* 0x0000000b16257212 */ /* 0x001fe400078e3cff */
[----:B------:R-:W-:Y:S02]  /*04c0*/  LOP3.LUT R26, R26, R13, RZ, 0x3c, !PT ;  /* 0x0000000d1a1a7212 */ /* 0x000fe400078e3cff */
[----:B------:R-:W-:-:S02]  /*04d0*/  LOP3.LUT R29, R29, R14, RZ, 0x3c, !PT ;  /* 0x0000000e1d1d7212 */ /* 0x000fc400078e3cff */
[----:B------:R-:W-:Y:S02]  /*04e0*/  LOP3.LUT R35, R35, R16, RZ, 0x3c, !PT ;  /* 0x0000001023237212 */ /* 0x000fe400078e3cff */
[----:B---3--:R-:W-:Y:S02]  /*04f0*/  LOP3.LUT R23, R30, R17, RZ, 0x3c, !PT ;  /* 0x000000111e177212 */ /* 0x008fe400078e3cff */
[----:B-1----:R-:W-:Y:S01]  /*0500*/  LOP3.LUT R25, R32, R19, RZ, 0x3c, !PT ;  /* 0x0000001320197212 */ /* 0x002fe200078e3cff */
[----:B------:R0:W-:Y:S01]  /*0510*/  STG.E.U8 desc[UR4][R2.64+0x1], R34 ;  /* 0x0000012202007986 */ /* 0x0001e2000c101104 */
[----:B------:R-:W-:-:S03]  /*0520*/  IMAD.IADD R21, R0, 0x1, R21 ;  /* 0x0000000100157824 */ /* 0x000fc600078e0215 */
[----:B------:R0:W-:Y:S04]  /*0530*/  STG.E.U8 desc[UR4][R2.64+0x2], R36 ;  /* 0x0000022402007986 */ /* 0x0001e8000c101104 */
[----:B------:R0:W-:Y:S04]  /*0540*/  STG.E.U8 desc[UR4][R2.64+0x4], R24 ;  /* 0x0000041802007986 */ /* 0x0001e8000c101104 */
[----:B------:R0:W-:Y:S04]  /*0550*/  STG.E.U8 desc[UR4][R2.64+0x6], R37 ;  /* 0x0000062502007986 */ /* 0x0001e8000c101104 */
[----:B------:R0:W-:Y:S04]  /*0560*/  STG.E.U8 desc[UR4][R2.64+0x7], R27 ;  /* 0x0000071b02007986 */ /* 0x0001e8000c101104 */
[----:B------:R0:W-:Y:S04]  /*0570*/  STG.E.U8 desc[UR4][R2.64+0x8], R26 ;  /* 0x0000081a02007986 */ /* 0x0001e8000c101104 */
[----:B------:R0:W-:Y:S04]  /*0580*/  STG.E.U8 desc[UR4][R2.64+0x9], R29 ;  /* 0x0000091d02007986 */ /* 0x0001e8000c101104 */
[----:B------:R0:W-:Y:S04]  /*0590*/  STG.E.U8 desc[UR4][R2.64+0xb], R35 ;  /* 0x00000b2302007986 */ /* 0x0001e8000c101104 */
[----:B------:R0:W-:Y:S04]  /*05a0*/  STG.E.U8 desc[UR4][R2.64+0xc], R23 ;  /* 0x00000c1702007986 */ /* 0x0001e8000c101104 */
[----:B------:R0:W-:Y:S01]  /*05b0*/  STG.E.U8 desc[UR4][R2.64+0xe], R25 ;  /* 0x00000e1902007986 */ /* 0x0001e2000c101104 */
[----:B------:R-:W-:-:S02]  /*05c0*/  ISETP.GE.AND P0, PT, R21, UR7, PT ;  /* 0x0000000715007c0c */ /* 0x000fc4000bf06270 */
[----:B--2---:R-:W-:Y:S02]  /*05d0*/  LOP3.LUT R31, R31, R20, RZ, 0x3c, !PT ;  /* 0x000000141f1f7212 */ /* 0x004fe400078e3cff */
[----:B----4-:R-:W-:Y:S02]  /*05e0*/  LOP3.LUT R28, R28, R15, RZ, 0x3c, !PT ;  /* 0x0000000f1c1c7212 */ /* 0x010fe400078e3cff */
[----:B-----5:R-:W-:-:S03]  /*05f0*/  LOP3.LUT R33, R33, R18, RZ, 0x3c, !PT ;  /* 0x0000001221217212 */ /* 0x020fc600078e3cff */
[----:B------:R0:W-:Y:S04]  /*0600*/  STG.E.U8 desc[UR4][R2.64+0xa], R28 ;  /* 0x00000a1c02007986 */ /* 0x0001e8000c101104 */
[----:B------:R0:W-:Y:S04]  /*0610*/  STG.E.U8 desc[UR4][R2.64+0xd], R33 ;  /* 0x00000d2102007986 */ /* 0x0001e8000c101104 */
[----:B------:R0:W-:Y:S01]  /*0620*/  STG.E.U8 desc[UR4][R2.64+0xf], R31 ;  /* 0x00000f1f02007986 */ /* 0x0001e2000c101104 */
[----:B------:R-:W-:Y:S05]  /*0630*/  @!P0 BRA `(.L_x_2) ;  /* 0xfffffffc00288947 */ /* 0x000fea000383ffff */
.L_x_1:
[----:B01-3--:R-:W-:Y:S05]  /*0640*/  BSYNC.RECONVERGENT B0 ;  /* 0x0000000000007941 */ /* 0x00bfea0003800200 */
.L_x_0:
[----:B------:R-:W-:-:S07]  /*0650*/  IMAD.MOV.U32 R29, RZ, RZ, 0x1 ;  /* 0x00000001ff1d7424 */ /* 0x000fce00078e00ff */
.L_x_39:
[----:B------:R-:W0:Y:S01]  /*0660*/  LDCU UR6, c[0x0][0x388] ;  /* 0x00007100ff0677ac */ /* 0x000e220008000800 */
[----:B------:R-:W-:Y:S01]  /*0670*/  BSSY.RECONVERGENT B0, `(.L_x_3) ;  /* 0x00001cd000007945 */ /* 0x000fe20003800200 */
[----:B0-----:R-:W-:-:S05]  /*0680*/  IMAD.U32 R16, RZ, RZ, UR6 ;  /* 0x00000006ff107e24 */ /* 0x001fca000f8e00ff */
[----:B------:R-:W-:-:S13]  /*0690*/  ISETP.GE.AND P0, PT, R7, R16, PT ;  /* 0x000000100700720c */ /* 0x000fda0003f06270 */
[----:B------:R-:W-:Y:S05]  /*06a0*/  @P0 BRA `(.L_x_4) ;  /* 0x0000001c00240947 */ /* 0x000fea0003800000 */
[----:B------:R-:W-:Y:S02]  /*06b0*/  IMAD.SHL.U32 R2, R29, 0x10, RZ ;  /* 0x000000101d027824 */ /* 0x000fe400078e00ff */
[----:B------:R-:W-:Y:S02]  /*06c0*/  IMAD.MOV.U32 R15, RZ, RZ, R7 ;  /* 0x000000ffff0f7224 */ /* 0x000fe400078e0007 */
[----:B------:R0:W1:Y:S08]  /*06d0*/  LDC.U8 R6, c[0x3][R2+0x111] ;  /* 0x00c0444002067b82 */ /* 0x0000700000000000 */
[----:B------:R0:W2:Y:S08]  /*06e0*/  LDC.U8 R8, c[0x3][R2+0x112] ;  /* 0x00c0448002087b82 */ /* 0x0000b00000000000 */
[----:B------:R0:W3:Y:S08]  /*06f0*/  LDC.U8 R9, c[0x3][R2+0x115] ;  /* 0x00c0454002097b82 */ /* 0x0000f00000000000 */
[----:B------:R0:W4:Y:S08]  /*0700*/  LDC.U8 R10, c[0x3][R2+0x116] ;  /* 0x00c04580020a7b82 */ /* 0x0001300000000000 */
[----:B------:R0:W0:Y:S08]  /*0710*/  LDC.U8 R11, c[0x3][R2+0x11b] ;  /* 0x00c046c0020b7b82 */ /* 0x0000300000000000 */
[----:B------:R0:W0:Y:S08]  /*0720*/  LDC.U8 R12, c[0x3][R2+0x11c] ;  /* 0x00c04700020c7b82 */ /* 0x0000300000000000 */
[----:B------:R0:W0:Y:S08]  /*0730*/  LDC.U8 R13, c[0x3][R2+0x11d] ;  /* 0x00c04740020d7b82 */ /* 0x0000300000000000 */
[----:B-12---:R0:W0:Y:S02]  /*0740*/  LDC.U8 R14, c[0x3][R2+0x11f] ;  /* 0x00c047c0020e7b82 */ /* 0x0060240000000000 */
.L_x_38:
[----:B------:R-:W1:Y:S01]  /*0750*/  LDCU.64 UR6, c[0x0][0x380] ;  /* 0x00007000ff0677ac */ /* 0x000e620008000a00 */
[----:B0-----:R-:W-:-:S05]  /*0760*/  IMAD.SHL.U32 R2, R15, 0x10, RZ ;  /* 0x000000100f027824 */ /* 0x001fca00078e00ff */
[----:B-1----:R-:W-:-:S04]  /*0770*/  IADD3 R4, P0, PT, R2, UR6, RZ ;  /* 0x0000000602047c10 */ /* 0x002fc8000ff1e0ff */
[----:B------:R-:W-:-:S05]  /*0780*/  LEA.HI.X.SX32 R5, R2, UR7, 0x1, P0 ;  /* 0x0000000702057c11 */ /* 0x000fca00080f0eff */
[----:B------:R-:W2:Y:S04]  /*0790*/  LDG.E.U8 R17, desc[UR4][R4.64+0x2] ;  /* 0x0000020404117981 */ /* 0x000ea8000c1e1100 */
[----:B------:R-:W5:Y:S04]  /*07a0*/  LDG.E.U8 R21, desc[UR4][R4.64+0x5] ;  /* 0x0000050404157981 */ /* 0x000f68000c1e1100 */
[----:B------:R-:W3:Y:S04]  /*07b0*/  LDG.E.U8 R23, desc[UR4][R4.64+0x9] ;  /* 0x0000090404177981 */ /* 0x000ee8000c1e1100 */
[----:B------:R-:W4:Y:S04]  /*07c0*/  LDG.E.U8 R27, desc[UR4][R4.64+0x1] ;  /* 0x00000104041b7981 */ /* 0x000f28000c1e1100 */
        /* <DEDUP_REMOVED lines=11> */
[----:B------:R-:W4:Y:S01]  /*0880*/  LDG.E.U8 R19, desc[UR4][R4.64+0xa] ;  /* 0x00000a0404137981 */ /* 0x000f22000c1e1100 */
[----:B--2---:R-:W0:Y:S08]  /*0890*/  LDC.U8 R17, c[0x3][R17] ;  /* 0x00c0000011117b82 */ /* 0x004e300000000000 */
[----:B-----5:R-:W1:Y:S08]  /*08a0*/  LDC.U8 R21, c[0x3][R21] ;  /* 0x00c0000015157b82 */ /* 0x020e700000000000 */
[----:B---3--:R-:W2:Y:S08]  /*08b0*/  LDC.U8 R23, c[0x3][R23] ;  /* 0x00c0000017177b82 */ /* 0x008eb00000000000 */
[----:B----4-:R-:W3:Y:S08]  /*08c0*/  LDC.U8 R27, c[0x3][R27] ;  /* 0x00c000001b1b7b82 */ /* 0x010ef00000000000 */
[----:B------:R-:W4:Y:S08]  /*08d0*/  LDC.U8 R25, c[0x3][R25] ;  /* 0x00c0000019197b82 */ /* 0x000f300000000000 */
[----:B------:R-:W5:Y:S08]  /*08e0*/  LDC.U8 R31, c[0x3][R31] ;  /* 0x00c000001f1f7b82 */ /* 0x000f700000000000 */
        /* <DEDUP_REMOVED lines=9> */
[----:B------:R-:W5:Y:S01]  /*0980*/  LDC.U8 R19, c[0x3][R19] ;  /* 0x00c0000013137b82 */ /* 0x000f620000000000 */
[----:B0-----:R-:W-:Y:S04]  /*0990*/  STG.E.U8 desc[UR4][R4.64+0xa], R17 ;  /* 0x00000a1104007986 */ /* 0x001fe8000c101104 */
[----:B-1----:R-:W-:Y:S04]  /*09a0*/  STG.E.U8 desc[UR4][R4.64+0x1], R21 ;  /* 0x0000011504007986 */ /* 0x002fe8000c101104 */
[----:B--2---:R-:W-:Y:S04]  /*09b0*/  STG.E.U8 desc[UR4][R4.64+0x5], R23 ;  /* 0x0000051704007986 */ /* 0x004fe8000c101104 */
[----:B---3--:R-:W-:Y:S04]  /*09c0*/  STG.E.U8 desc[UR4][R4.64+0xd], R27 ;  /* 0x00000d1b04007986 */ /* 0x008fe8000c101104 */
[----:B----4-:R-:W-:Y:S04]  /*09d0*/  STG.E.U8 desc[UR4][R4.64+0x9], R25 ;  /* 0x0000091904007986 */ /* 0x010fe8000c101104 */
[----:B-----5:R-:W-:Y:S04]  /*09e0*/  STG.E.U8 desc[UR4][R4.64+0xe], R31 ;  /* 0x00000e1f04007986 */ /* 0x020fe8000c101104 */
[----:B------:R-:W-:Y:S04]  /*09f0*/  STG.E.U8 desc[UR4][R4.64+0x6], R33 ;  /* 0x0000062104007986 */ /* 0x000fe8000c101104 */
        /* <DEDUP_REMOVED lines=8> */
[----:B------:R0:W-:Y:S02]  /*0a80*/  STG.E.U8 desc[UR4][R4.64+0x2], R19 ;  /* 0x0000021304007986 */ /* 0x0001e4000c101104 */
[----:B0-----:R-:W-:-:S07]  /*0a90*/  IMAD.MOV.U32 R19, RZ, RZ, RZ ;  /* 0x000000ffff137224 */ /* 0x001fce00078e00ff */
.L_x_37:
[----:B0-----:R-:W-:-:S05]  /*0aa0*/  LEA R2, P0, R19, R4, 0x2 ;  /* 0x0000000413027211 */ /* 0x001fca00078010ff */
[----:B------:R-:W-:-:S05]  /*0ab0*/  IMAD.X R3, RZ, RZ, R5, P0 ;  /* 0x000000ffff037224 */ /* 0x000fca00000e0605 */
[----:B------:R0:W5:Y:S04]  /*0ac0*/  LDG.E.U8 R18, desc[UR4][R2.64+0x3] ;  /* 0x0000030402127981 */ /* 0x000168000c1e1100 */
[----:B------:R0:W5:Y:S04]  /*0ad0*/  LDG.E.U8 R17, desc[UR4][R2.64] ;  /* 0x0000000402117981 */ /* 0x000168000c1e1100 */
[----:B------:R0:W5:Y:S04]  /*0ae0*/  LDG.E.U8 R16, desc[UR4][R2.64+0x1] ;  /* 0x0000010402107981 */ /* 0x000168000c1e1100 */
[----:B------:R0:W5:Y:S01]  /*0af0*/  LDG.E.U8 R20, desc[UR4][R2.64+0x2] ;  /* 0x0000020402147981 */ /* 0x000162000c1e1100 */
[----:B------:R-:W-:Y:S01]  /*0b00*/  UISETP.NE.AND UP0, UPT, UR10, URZ, UPT ;  /* 0x000000ff0a00728c */ /* 0x000fe2000bf05270 */
[----:B------:R-:W-:-:S08]  /*0b10*/  PRMT R25, RZ, 0x7610, R25 ;  /* 0x00007610ff197816 */ /* 0x000fd00000000019 */
[----:B0-----:R-:W-:Y:S05]  /*0b20*/  BRA.U !UP0, `(.L_x_5) ;  /* 0x0000000108447547 */ /* 0x001fea000b800000 */
[----:B------:R-:W-:Y:S01]  /*0b30*/  IMAD.U32 R21, RZ, RZ, UR10 ;  /* 0x0000000aff157e24 */ /* 0x000fe2000f8e00ff */
[----:B------:R-:W-:Y:S02]  /*0b40*/  PRMT R25, RZ, 0x7610, R25 ;  /* 0x00007610ff197816 */ /* 0x000fe40000000019 */
[----:B-----5:R-:W-:-:S07]  /*0b50*/  PRMT R22, R17, 0x7610, R22 ;  /* 0x0000761011167816 */ /* 0x020fce0000000016 */
.L_x_6:
[C---:B------:R-:W-:Y:S02]  /*0b60*/  LOP3.LUT R23, R21.reuse, 0x1, RZ, 0xc0, !PT ;  /* 0x0000000115177812 */ /* 0x040fe400078ec0ff */
[----:B------:R-:W-:Y:S02]  /*0b70*/  LOP3.LUT R21, R21, 0xff, RZ, 0xc0, !PT ;  /* 0x000000ff15157812 */ /* 0x000fe400078ec0ff */
[----:B------:R-:W-:Y:S01]  /*0b80*/  PRMT R24, R22, 0x8880, RZ ;  /* 0x0000888016187816 */ /* 0x000fe200000000ff */
[----:B------:R-:W-:Y:S01]  /*0b90*/  IMAD.MOV R26, RZ, RZ, -R23 ;  /* 0x000000ffff1a7224 */ /* 0x000fe200078e0a17 */
[----:B------:R-:W-:Y:S02]  /*0ba0*/  ISETP.GT.U32.AND P0, PT, R21, 0x1, PT ;  /* 0x000000011500780c */ /* 0x000fe40003f04070 */
[----:B------:R-:W-:Y:S01]  /*0bb0*/  PRMT R23, R24, 0x7710, RZ ;  /* 0x0000771018177816 */ /* 0x000fe200000000ff */
[----:B------:R-:W-:Y:S01]  /*0bc0*/  IMAD.SHL.U32 R24, R22, 0x2, RZ ;  /* 0x0000000216187824 */ /* 0x000fe200078e00ff */
[----:B------:R-:W-:-:S02]  /*0bd0*/  PRMT R26, R26, 0x7710, RZ ;  /* 0x000077101a1a7816 */ /* 0x000fc400000000ff */
[----:B------:R-:W-:Y:S02]  /*0be0*/  SHF.R.U32.HI R23, RZ, 0x7, R23 ;  /* 0x00000007ff177819 */ /* 0x000fe40000011617 */
[--C-:B------:R-:W-:Y:S02]  /*0bf0*/  LOP3.LUT R25, R25, R26, R22.reuse, 0x78, !PT ;  /* 0x0000001a19197212 */ /* 0x100fe400078e7816 */
[----:B------:R-:W-:Y:S02]  /*0c00*/  LOP3.LUT R23, R24, 0x1b, R23, 0x78, !PT ;  /* 0x0000001b18177812 */ /* 0x000fe400078e7817 */
[----:B------:R-:W-:Y:S02]  /*0c10*/  SHF.R.U32.HI R21, RZ, 0x1, R21 ;  /* 0x00000001ff157819 */ /* 0x000fe40000011615 */
[----:B------:R-:W-:Y:S01]  /*0c20*/  PRMT R22, R23, 0x7610, R22 ;  /* 0x0000761017167816 */ /* 0x000fe20000000016 */
[----:B------:R-:W-:Y:S06]  /*0c30*/  @P0 BRA `(.L_x_6) ;  /* 0xfffffffc00c80947 */ /* 0x000fec000383ffff */
.L_x_5:
[----:B------:R-:W-:Y:S01]  /*0c40*/  UISETP.NE.AND UP0, UPT, UR11, URZ, UPT ;  /* 0x000000ff0b00728c */ /* 0x000fe2000bf05270 */
[----:B------:R-:W-:-:S08]  /*0c50*/  PRMT R26, RZ, 0x7610, R26 ;  /* 0x00007610ff1a7816 */ /* 0x000fd0000000001a */
[----:B------:R-:W-:Y:S05]  /*0c60*/  BRA.U !UP0, `(.L_x_7) ;  /* 0x0000000108447547 */ /* 0x000fea000b800000 */
[----:B------:R-:W-:Y:S01]  /*0c70*/  IMAD.U32 R22, RZ, RZ, UR11 ;  /* 0x0000000bff167e24 */ /* 0x000fe2000f8e00ff */
[----:B------:R-:W-:Y:S02]  /*0c80*/  PRMT R26, RZ, 0x7610, R26 ;  /* 0x00007610ff1a7816 */ /* 0x000fe4000000001a */
[----:B-----5:R-:W-:-:S07]  /*0c90*/  PRMT R21, R16, 0x7610, R21 ;  /* 0x0000761010157816 */ /* 0x020fce0000000015 */
.L_x_8:
[C---:B------:R-:W-:Y:S02]  /*0ca0*/  LOP3.LUT R23, R22.reuse, 0x1, RZ, 0xc0, !PT ;  /* 0x0000000116177812 */ /* 0x040fe400078ec0ff */
[----:B------:R-:W-:Y:S02]  /*0cb0*/  LOP3.LUT R22, R22, 0xff, RZ, 0xc0, !PT ;  /* 0x000000ff16167812 */ /* 0x000fe400078ec0ff */
[C---:B------:R-:W-:Y:S01]  /*0cc0*/  PRMT R24, R21.reuse, 0x8880, RZ ;  /* 0x0000888015187816 */ /* 0x040fe200000000ff */
[----:B------:R-:W-:Y:S01]  /*0cd0*/  IMAD.MOV R27, RZ, RZ, -R23 ;  /* 0x000000ffff1b7224 */ /* 0x000fe200078e0a17 */
[----:B------:R-:W-:Y:S02]  /*0ce0*/  ISETP.GT.U32.AND P0, PT, R22, 0x1, PT ;  /* 0x000000011600780c */ /* 0x000fe40003f04070 */
[----:B------:R-:W-:Y:S01]  /*0cf0*/  PRMT R23, R24, 0x7710, RZ ;  /* 0x0000771018177816 */ /* 0x000fe200000000ff */
[----:B------:R-:W-:Y:S01]  /*0d00*/  IMAD.SHL.U32 R24, R21, 0x2, RZ ;  /* 0x0000000215187824 */ /* 0x000fe200078e00ff */
[----:B------:R-:W-:-:S02]  /*0d10*/  PRMT R27, R27, 0x7710, RZ ;  /* 0x000077101b1b7816 */ /* 0x000fc400000000ff */
[----:B------:R-:W-:Y:S02]  /*0d20*/  SHF.R.U32.HI R23, RZ, 0x7, R23 ;  /* 0x00000007ff177819 */ /* 0x000fe40000011617 */
[----:B------:R-:W-:Y:S02]  /*0d30*/  LOP3.LUT R26, R26, R27, R21, 0x78, !PT ;  /* 0x0000001b1a1a7212 */ /* 0x000fe400078e7815 */
[----:B------:R-:W-:Y:S02]  /*0d40*/  LOP3.LUT R23, R24, 0x1b, R23, 0x78, !PT ;  /* 0x0000001b18177812 */ /* 0x000fe400078e7817 */
[----:B------:R-:W-:Y:S02]  /*0d50*/  SHF.R.U32.HI R22, RZ, 0x1, R22 ;  /* 0x00000001ff167819 */ /* 0x000fe40000011616 */
[----:B------:R-:W-:Y:S01]  /*0d60*/  PRMT R21, R23, 0x7610, R21 ;  /* 0x0000761017157816 */ /* 0x000fe20000000015 */
[----:B------:R-:W-:Y:S06]  /*0d70*/  @P0 BRA `(.L_x_8) ;  /* 0xfffffffc00c80947 */ /* 0x000fec000383ffff */
.L_x_7:
[----:B------:R-:W-:Y:S01]  /*0d80*/  UISETP.NE.AND UP0, UPT, UR12, URZ, UPT ;  /* 0x000000ff0c00728c */ /* 0x000fe2000bf05270 */
[----:B------:R-:W-:-:S08]  /*0d90*/  PRMT R28, RZ, 0x7610, R28 ;  /* 0x00007610ff1c7816 */ /* 0x000fd0000000001c */
[----:B------:R-:W-:Y:S05]  /*0da0*/  BRA.U !UP0, `(.L_x_9) ;  /* 0x0000000108447547 */ /* 0x000fea000b800000 */
[----:B------:R-:W-:Y:S01]  /*0db0*/  IMAD.U32 R22, RZ, RZ, UR12 ;  /* 0x0000000cff167e24 */ /* 0x000fe2000f8e00ff */
[----:B------:R-:W-:Y:S02]  /*0dc0*/  PRMT R28, RZ, 0x7610, R28 ;  /* 0x00007610ff1c7816 */ /* 0x000fe4000000001c */
[----:B-----5:R-:W-:-:S07]  /*0dd0*/  PRMT R21, R20, 0x7610, R21 ;  /* 0x0000761014157816 */ /* 0x020fce0000000015 */
.L_x_10:
        /* <DEDUP_REMOVED lines=14> */
.L_x_9:
[----:B------:R-:W-:Y:S01]  /*0ec0*/  UISETP.NE.AND UP0, UPT, UR13, URZ, UPT ;  /* 0x000000ff0d00728c */ /* 0x000fe2000bf05270 */
[----:B------:R-:W-:-:S08]  /*0ed0*/  PRMT R27, RZ, 0x7610, R27 ;  /* 0x00007610ff1b7816 */ /* 0x000fd0000000001b */
[----:B------:R-:W-:Y:S05]  /*0ee0*/  BRA.U !UP0, `(.L_x_11) ;  /* 0x0000000108407547 */ /* 0x000fea000b800000 */
[----:B------:R-:W-:Y:S01]  /*0ef0*/  IMAD.U32 R21, RZ, RZ, UR13 ;  /* 0x0000000dff157e24 */ /* 0x000fe2000f8e00ff */
[----:B------:R-:W-:Y:S02]  /*0f00*/  PRMT R27, RZ, 0x7610, R27 ;  /* 0x00007610ff1b7816 */ /* 0x000fe4000000001b */
[----:B-----5:R-:W-:-:S07]  /*0f10*/  PRMT R22, R18, 0x7610, R22 ;  /* 0x0000761012167816 */ /* 0x020fce0000000016 */
.L_x_12:
[C---:B------:R-:W-:Y:S02]  /*0f20*/  LOP3.LUT R23, R21.reuse, 0x1, RZ, 0xc0, !PT ;  /* 0x0000000115177812 */ /* 0x040fe400078ec0ff */
[----:B------:R-:W-:Y:S02]  /*0f30*/  LOP3.LUT R21, R21, 0xff, RZ, 0xc0, !PT ;  /* 0x000000ff15157812 */ /* 0x000fe400078ec0ff */
[----:B------:R-:W-:Y:S01]  /*0f40*/  PRMT R30, R22, 0x8880, RZ ;  /* 0x00008880161e7816 */ /* 0x000fe200000000ff */
[----:B------:R-:W-:Y:S01]  /*0f50*/  IMAD.MOV R23, RZ, RZ, -R23 ;  /* 0x000000ffff177224 */ /* 0x000fe200078e0a17 */
[----:B------:R-:W-:Y:S02]  /*0f60*/  ISETP.GT.U32.AND P0, PT, R21, 0x1, PT ;  /* 0x000000011500780c */ /* 0x000fe40003f04070 */
[----:B------:R-:W-:Y:S02]  /*0f70*/  SHF.R.U32.HI R21, RZ, 0x1, R21 ;  /* 0x00000001ff157819 */ /* 0x000fe40000011615 */
[----:B------:R-:W-:-:S02]  /*0f80*/  PRMT R24, R23, 0x7710, RZ ;  /* 0x0000771017187816 */ /* 0x000fc400000000ff */
[----:B------:R-:W-:Y:S02]  /*0f90*/  PRMT R23, R30, 0x7710, RZ ;  /* 0x000077101e177816 */ /* 0x000fe400000000ff */
[----:B------:R-:W-:Y:S01]  /*0fa0*/  LOP3.LUT R27, R27, R24, R22, 0x78, !PT ;  /* 0x000000181b1b7212 */ /* 0x000fe200078e7816 */
[----:B------:R-:W-:Y:S01]  /*0fb0*/  IMAD.SHL.U32 R22, R22, 0x2, RZ ;  /* 0x0000000216167824 */ /* 0x000fe200078e00ff */
[----:B------:R-:W-:-:S04]  /*0fc0*/  SHF.R.U32.HI R23, RZ, 0x7, R23 ;  /* 0x00000007ff177819 */ /* 0x000fc80000011617 */
[----:B------:R-:W-:Y:S01]  /*0fd0*/  LOP3.LUT R22, R22, 0x1b, R23, 0x78, !PT ;  /* 0x0000001b16167812 */ /* 0x000fe200078e7817 */
[----:B------:R-:W-:Y:S06]  /*0fe0*/  @P0 BRA `(.L_x_12) ;  /* 0xfffffffc00cc0947 */ /* 0x000fec000383ffff */
.L_x_11:
[----:B------:R-:W-:Y:S01]  /*0ff0*/  UISETP.NE.AND UP0, UPT, UR14, URZ, UPT ;  /* 0x000000ff0e00728c */ /* 0x000fe2000bf05270 */
[----:B------:R-:W-:-:S08]  /*1000*/  PRMT R23, RZ, 0x7610, R23 ;  /* 0x00007610ff177816 */ /* 0x000fd00000000017 */
[----:B------:R-:W-:Y:S05]  /*1010*/  BRA.U !UP0, `(.L_x_13) ;  /* 0x0000000108447547 */ /* 0x000fea000b800000 */
[----:B------:R-:W-:Y:S01]  /*1020*/  IMAD.U32 R21, RZ, RZ, UR14 ;  /* 0x0000000eff157e24 */ /* 0x000fe2000f8e00ff */
[----:B------:R-:W-:Y:S02]  /*1030*/  PRMT R23, RZ, 0x7610, R23 ;  /* 0x00007610ff177816 */ /* 0x000fe40000000017 */
[----:B-----5:R-:W-:-:S07]  /*1040*/  PRMT R22, R17, 0x7610, R22 ;  /* 0x0000761011167816 */ /* 0x020fce0000000016 */
.L_x_14:
[C---:B------:R-:W-:Y:S02]  /*1050*/  LOP3.LUT R24, R21.reuse, 0x1, RZ, 0xc0, !PT ;  /* 0x0000000115187812 */ /* 0x040fe400078ec0ff */
[----:B------:R-:W-:Y:S02]  /*1060*/  LOP3.LUT R21, R21, 0xff, RZ, 0xc0, !PT ;  /* 0x000000ff15157812 */ /* 0x000fe400078ec0ff */
[----:B------:R-:W-:Y:S01]  /*1070*/  PRMT R30, R22, 0x8880, RZ ;  /* 0x00008880161e7816 */ /* 0x000fe200000000ff */
[----:B------:R-:W-:Y:S01]  /*1080*/  IMAD.MOV R24, RZ, RZ, -R24 ;  /* 0x000000ffff187224 */ /* 0x000fe200078e0a18 */
[----:B------:R-:W-:Y:S02]  /*1090*/  ISETP.GT.U32.AND P0, PT, R21, 0x1, PT ;  /* 0x000000011500780c */ /* 0x000fe40003f04070 */
[----:B------:R-:W-:Y:S02]  /*10a0*/  SHF.R.U32.HI R21, RZ, 0x1, R21 ;  /* 0x00000001ff157819 */ /* 0x000fe40000011615 */
[----:B------:R-:W-:-:S04]  /*10b0*/  PRMT R24, R24, 0x7710, RZ ;  /* 0x0000771018187816 */ /* 0x000fc800000000ff */
[----:B------:R-:W-:Y:S01]  /*10c0*/  LOP3.LUT R24, R23, R24, R22, 0x78, !PT ;  /* 0x0000001817187212 */ /* 0x000fe200078e7816 */
[----:B------:R-:W-:Y:S01]  /*10d0*/  IMAD.SHL.U32 R22, R22, 0x2, RZ ;  /* 0x0000000216167824 */ /* 0x000fe200078e00ff */
[----:B------:R-:W-:-:S04]  /*10e0*/  PRMT R23, R30, 0x7710, RZ ;  /* 0x000077101e177816 */ /* 0x000fc800000000ff */
[----:B------:R-:W-:-:S04]  /*10f0*/  SHF.R.U32.HI R23, RZ, 0x7, R23 ;  /* 0x00000007ff177819 */ /* 0x000fc80000011617 */
[--C-:B------:R-:W-:Y:S02]  /*1100*/  LOP3.LUT R22, R22, 0x1b, R23.reuse, 0x78, !PT ;  /* 0x0000001b16167812 */ /* 0x100fe400078e7817 */
[----:B------:R-:W-:Y:S01]  /*1110*/  PRMT R23, R24, 0x7610, R23 ;  /* 0x0000761018177816 */ /* 0x000fe20000000017 */
[----:B------:R-:W-:Y:S06]  /*1120*/  @P0 BRA `(.L_x_14) ;  /* 0xfffffffc00c80947 */ /* 0x000fec000383ffff */
.L_x_13:
[----:B------:R-:W-:Y:S01]  /*1130*/  UISETP.NE.AND UP0, UPT, UR15, URZ, UPT ;  /* 0x000000ff0f00728c */ /* 0x000fe2000bf05270 */
[----:B------:R-:W-:-:S08]  /*1140*/  PRMT R24, RZ, 0x7610, R24 ;  /* 0x00007610ff187816 */ /* 0x000fd00000000018 */
[----:B------:R-:W-:Y:S05]  /*1150*/  BRA.U !UP0, `(.L_x_15) ;  /* 0x0000000108447547 */ /* 0x000fea000b800000 */
[----:B------:R-:W-:Y:S01]  /*1160*/  IMAD.U32 R22, RZ, RZ, UR15 ;  /* 0x0000000fff167e24 */ /* 0x000fe2000f8e00ff */
[----:B------:R-:W-:Y:S02]  /*1170*/  PRMT R24, RZ, 0x7610, R24 ;  /* 0x00007610ff187816 */ /* 0x000fe40000000018 */
[----:B-----5:R-:W-:-:S07]  /*1180*/  PRMT R21, R16, 0x7610, R21 ;  /* 0x0000761010157816 */ /* 0x020fce0000000015 */
.L_x_16:
[C---:B------:R-:W-:Y:S02]  /*1190*/  LOP3.LUT R30, R22.reuse, 0x1, RZ, 0xc0, !PT ;  /* 0x00000001161e7812 */ /* 0x040fe400078ec0ff */
[----:B------:R-:W-:-:S03]  /*11a0*/  LOP3.LUT R22, R22, 0xff, RZ, 0xc0, !PT ;  /* 0x000000ff16167812 */ /* 0x000fc600078ec0ff */
[----:B------:R-:W-:Y:S01]  /*11b0*/  IMAD.MOV R30, RZ, RZ, -R30 ;  /* 0x000000ffff1e7224 */ /* 0x000fe200078e0a1e */
[----:B------:R-:W-:Y:S02]  /*11c0*/  ISETP.GT.U32.AND P0, PT, R22, 0x1, PT ;  /* 0x000000011600780c */ /* 0x000fe40003f04070 */
[----:B------:R-:W-:Y:S02]  /*11d0*/  SHF.R.U32.HI R22, RZ, 0x1, R22 ;  /* 0x00000001ff167819 */ /* 0x000fe40000011616 */
[----:B------:R-:W-:-:S04]  /*11e0*/  PRMT R30, R30, 0x7710, RZ ;  /* 0x000077101e1e7816 */ /* 0x000fc800000000ff */
[----:B------:R-:W-:Y:S02]  /*11f0*/  LOP3.LUT R30, R24, R30, R21, 0x78, !PT ;  /* 0x0000001e181e7212 */ /* 0x000fe400078e7815 */
[C---:B------:R-:W-:Y:S01]  /*1200*/  PRMT R24, R21.reuse, 0x8880, RZ ;  /* 0x0000888015187816 */ /* 0x040fe200000000ff */
[----:B------:R-:W-:-:S03]  /*1210*/  IMAD.SHL.U32 R21, R21, 0x2, RZ ;  /* 0x0000000215157824 */ /* 0x000fc600078e00ff */
[----:B------:R-:W-:-:S04]  /*1220*/  PRMT R24, R24, 0x7710, RZ ;  /* 0x0000771018187816 */ /* 0x000fc800000000ff */
[----:B------:R-:W-:-:S04]  /*1230*/  SHF.R.U32.HI R24, RZ, 0x7, R24 ;  /* 0x00000007ff187819 */ /* 0x000fc80000011618 */
[--C-:B------:R-:W-:Y:S02]  /*1240*/  LOP3.LUT R21, R21, 0x1b, R24.reuse, 0x78, !PT ;  /* 0x0000001b15157812 */ /* 0x100fe400078e7818 */
[----:B------:R-:W-:Y:S01]  /*1250*/  PRMT R24, R30, 0x7610, R24 ;  /* 0x000076101e187816 */ /* 0x000fe20000000018 */
[----:B------:R-:W-:Y:S06]  /*1260*/  @P0 BRA `(.L_x_16) ;  /* 0xfffffffc00c80947 */ /* 0x000fec000383ffff */
.L_x_15:
[----:B------:R-:W-:Y:S01]  /*1270*/  UISETP.NE.AND UP0, UPT, UR16, URZ, UPT ;  /* 0x000000ff1000728c */ /* 0x000fe2000bf05270 */
[----:B------:R-:W-:-:S08]  /*1280*/  PRMT R21, RZ, 0x7610, R21 ;  /* 0x00007610ff157816 */ /* 0x000fd00000000015 */
[----:B------:R-:W-:Y:S05]  /*1290*/  BRA.U !UP0, `(.L_x_17) ;  /* 0x0000000108447547 */ /* 0x000fea000b800000 */
[----:B------:R-:W-:Y:S01]  /*12a0*/  IMAD.U32 R22, RZ, RZ, UR16 ;  /* 0x00000010ff167e24 */ /* 0x000fe2000f8e00ff */
[----:B------:R-:W-:Y:S02]  /*12b0*/  PRMT R21, RZ, 0x7610, R21 ;  /* 0x00007610ff157816 */ /* 0x000fe40000000015 */
[----:B-----5:R-:W-:-:S07]  /*12c0*/  PRMT R30, R20, 0x7610, R30 ;  /* 0x00007610141e7816 */ /* 0x020fce000000001e */
.L_x_18:
        /* <DEDUP_REMOVED lines=14> */
.L_x_17:
[----:B------:R-:W-:Y:S01]  /*13b0*/  UISETP.NE.AND UP0, UPT, UR17, URZ, UPT ;  /* 0x000000ff1100728c */ /* 0x000fe2000bf05270 */
[----:B------:R-:W-:-:S08]  /*13c0*/  PRMT R22, RZ, 0x7610, R22 ;  /* 0x00007610ff167816 */ /* 0x000fd00000000016 */
[----:B------:R-:W-:Y:S05]  /*13d0*/  BRA.U !UP0, `(.L_x_19) ;  /* 0x0000000108407547 */ /* 0x000fea000b800000 */
[----:B------:R-:W-:Y:S01]  /*13e0*/  IMAD.U32 R30, RZ, RZ, UR17 ;  /* 0x00000011ff1e7e24 */ /* 0x000fe2000f8e00ff */
[----:B------:R-:W-:Y:S02]  /*13f0*/  PRMT R22, RZ, 0x7610, R22 ;  /* 0x00007610ff167816 */ /* 0x000fe40000000016 */
[----:B-----5:R-:W-:-:S07]  /*1400*/  PRMT R31, R18, 0x7610, R31 ;  /* 0x00007610121f7816 */ /* 0x020fce000000001f */
.L_x_20:
        /* <DEDUP_REMOVED lines=11> */
[----:B------:R-:W-:Y:S01]  /*14c0*/  LOP3.LUT R31, R31, 0x1b, R32, 0x78, !PT ;  /* 0x0000001b1f1f7812 */ /* 0x000fe200078e7820 */
[----:B------:R-:W-:Y:S06]  /*14d0*/  @P0 BRA `(.L_x_20) ;  /* 0xfffffffc00cc0947 */ /* 0x000fec000383ffff */
.L_x_19:
[----:B------:R-:W-:Y:S01]  /*14e0*/  UISETP.NE.AND UP0, UPT, UR18, URZ, UPT ;  /* 0x000000ff1200728c */ /* 0x000fe2000bf05270 */
[----:B------:R-:W-:Y:S02]  /*14f0*/  LOP3.LUT R31, R25, R26, RZ, 0x3c, !PT ;  /* 0x0000001a191f7212 */ /* 0x000fe400078e3cff */
[----:B------:R-:W-:-:S06]  /*1500*/  PRMT R25, RZ, 0x7610, R25 ;  /* 0x00007610ff197816 */ /* 0x000fcc0000000019 */
[----:B------:R-:W-:Y:S05]  /*1510*/  BRA.U !UP0, `(.L_x_21) ;  /* 0x0000000108407547 */ /* 0x000fea000b800000 */
[----:B------:R-:W-:Y:S01]  /*1520*/  IMAD.U32 R26, RZ, RZ, UR18 ;  /* 0x00000012ff1a7e24 */ /* 0x000fe2000f8e00ff */
[----:B------:R-:W-:Y:S02]  /*1530*/  PRMT R25, RZ, 0x7610, R25 ;  /* 0x00007610ff197816 */ /* 0x000fe40000000019 */
[----:B-----5:R-:W-:-:S07]  /*1540*/  PRMT R30, R17, 0x7610, R30 ;  /* 0x00007610111e7816 */ /* 0x020fce000000001e */
.L_x_22:
        /* <DEDUP_REMOVED lines=13> */
.L_x_21:
[----:B------:R-:W-:Y:S01]  /*1620*/  UISETP.NE.AND UP0, UPT, UR19, URZ, UPT ;  /* 0x000000ff1300728c */ /* 0x000fe2000bf05270 */
[----:B------:R-:W-:Y:S02]  /*1630*/  LOP3.LUT R28, R31, R28, RZ, 0x3c, !PT ;  /* 0x0000001c1f1c7212 */ /* 0x000fe400078e3cff */
[----:B------:R-:W-:-:S06]  /*1640*/  PRMT R26, RZ, 0x7610, R26 ;  /* 0x00007610ff1a7816 */ /* 0x000fcc000000001a */
[----:B------:R-:W-:Y:S05]  /*1650*/  BRA.U !UP0, `(.L_x_23) ;  /* 0x0000000108407547 */ /* 0x000fea000b800000 */
[----:B------:R-:W-:Y:S01]  /*1660*/  IMAD.U32 R30, RZ, RZ, UR19 ;  /* 0x00000013ff1e7e24 */ /* 0x000fe2000f8e00ff */
[----:B------:R-:W-:Y:S02]  /*1670*/  PRMT R26, RZ, 0x7610, R26 ;  /* 0x00007610ff1a7816 */ /* 0x000fe4000000001a */
[----:B-----5:R-:W-:-:S07]  /*1680*/  PRMT R31, R16, 0x7610, R31 ;  /* 0x00007610101f7816 */ /* 0x020fce000000001f */
.L_x_24:
        /* <DEDUP_REMOVED lines=13> */
.L_x_23:
[----:B------:R-:W-:Y:S01]  /*1760*/  UISETP.NE.AND UP0, UPT, UR20, URZ, UPT ;  /* 0x000000ff1400728c */ /* 0x000fe2000bf05270 */
[----:B------:R-:W-:Y:S02]  /*1770*/  LOP3.LUT R27, R28, R27, RZ, 0x3c, !PT ;  /* 0x0000001b1c1b7212 */ /* 0x000fe400078e3cff */
[----:B------:R-:W-:-:S06]  /*1780*/  PRMT R28, RZ, 0x7610, R28 ;  /* 0x00007610ff1c7816 */ /* 0x000fcc000000001c */
[----:B------:R-:W-:Y:S05]  /*1790*/  BRA.U !UP0, `(.L_x_25) ;  /* 0x0000000108407547 */ /* 0x000fea000b800000 */
[----:B------:R-:W-:Y:S01]  /*17a0*/  IMAD.U32 R30, RZ, RZ, UR20 ;  /* 0x00000014ff1e7e24 */ /* 0x000fe2000f8e00ff */
[----:B------:R-:W-:Y:S02]  /*17b0*/  PRMT R28, RZ, 0x7610, R28 ;  /* 0x00007610ff1c7816 */ /* 0x000fe4000000001c */
[----:B-----5:R-:W-:-:S07]  /*17c0*/  PRMT R31, R20, 0x7610, R31 ;  /* 0x00007610141f7816 */ /* 0x020fce000000001f */
.L_x_26:
        /* <DEDUP_REMOVED lines=13> */
.L_x_25:
[----:B------:R-:W-:Y:S01]  /*18a0*/  UISETP.NE.AND UP0, UPT, UR21, URZ, UPT ;  /* 0x000000ff1500728c */ /* 0x000fe2000bf05270 */
[----:B------:R-:W-:Y:S02]  /*18b0*/  LOP3.LUT R24, R23, R24, RZ, 0x3c, !PT ;  /* 0x0000001817187212 */ /* 0x000fe400078e3cff */
[----:B------:R-:W-:-:S06]  /*18c0*/  PRMT R23, RZ, 0x7610, R23 ;  /* 0x00007610ff177816 */ /* 0x000fcc0000000017 */
[----:B------:R-:W-:Y:S05]  /*18d0*/  BRA.U !UP0, `(.L_x_27) ;  /* 0x0000000108407547 */ /* 0x000fea000b800000 */
[----:B------:R-:W-:Y:S01]  /*18e0*/  IMAD.U32 R30, RZ, RZ, UR21 ;  /* 0x00000015ff1e7e24 */ /* 0x000fe2000f8e00ff */
[----:B------:R-:W-:Y:S02]  /*18f0*/  PRMT R23, RZ, 0x7610, R23 ;  /* 0x00007610ff177816 */ /* 0x000fe40000000017 */
[----:B-----5:R-:W-:-:S07]  /*1900*/  PRMT R32, R18, 0x7610, R32 ;  /* 0x0000761012207816 */ /* 0x020fce0000000020 */
.L_x_28:
        /* <DEDUP_REMOVED lines=13> */
.L_x_27:
[----:B------:R-:W-:Y:S01]  /*19e0*/  UISETP.NE.AND UP0, UPT, UR22, URZ, UPT ;  /* 0x000000ff1600728c */ /* 0x000fe2000bf05270 */
[----:B------:R-:W-:-:S08]  /*19f0*/  PRMT R30, RZ, 0x7610, R30 ;  /* 0x00007610ff1e7816 */ /* 0x000fd0000000001e */
[----:B------:R-:W-:Y:S05]  /*1a00*/  BRA.U !UP0, `(.L_x_29) ;  /* 0x00000001083c7547 */ /* 0x000fea000b800000 */
[----:B------:R-:W-:Y:S01]  /*1a10*/  IMAD.U32 R31, RZ, RZ, UR22 ;  /* 0x00000016ff1f7e24 */ /* 0x000fe2000f8e00ff */
[----:B------:R-:W-:-:S07]  /*1a20*/  PRMT R30, RZ, 0x7610, R30 ;  /* 0x00007610ff1e7816 */ /* 0x000fce000000001e */
.L_x_30:
[C---:B------:R-:W-:Y:S02]  /*1a30*/  LOP3.LUT R32, R31.reuse, 0x1, RZ, 0xc0, !PT ;  /* 0x000000011f207812 */ /* 0x040fe400078ec0ff */
[----:B------:R-:W-:-:S03]  /*1a40*/  LOP3.LUT R31, R31, 0xff, RZ, 0xc0, !PT ;  /* 0x000000ff1f1f7812 */ /* 0x000fc600078ec0ff */
[----:B------:R-:W-:Y:S01]  /*1a50*/  IMAD.MOV R32, RZ, RZ, -R32 ;  /* 0x000000ffff207224 */ /* 0x000fe200078e0a20 */
[----:B------:R-:W-:Y:S02]  /*1a60*/  ISETP.GT.U32.AND P0, PT, R31, 0x1, PT ;  /* 0x000000011f00780c */ /* 0x000fe40003f04070 */
[----:B------:R-:W-:Y:S02]  /*1a70*/  SHF.R.U32.HI R31, RZ, 0x1, R31 ;  /* 0x00000001ff1f7819 */ /* 0x000fe4000001161f */
[----:B------:R-:W-:-:S04]  /*1a80*/  PRMT R32, R32, 0x7710, RZ ;  /* 0x0000771020207816 */ /* 0x000fc800000000ff */
[----:B-----5:R-:W-:Y:S02]  /*1a90*/  LOP3.LUT R30, R30, R32, R17, 0x78, !PT ;  /* 0x000000201e1e7212 */ /* 0x020fe400078e7811 */
[C---:B------:R-:W-:Y:S01]  /*1aa0*/  PRMT R32, R17.reuse, 0x8880, RZ ;  /* 0x0000888011207816 */ /* 0x040fe200000000ff */
[----:B------:R-:W-:-:S03]  /*1ab0*/  IMAD.SHL.U32 R17, R17, 0x2, RZ ;  /* 0x0000000211117824 */ /* 0x000fc600078e00ff */
[----:B------:R-:W-:-:S04]  /*1ac0*/  PRMT R32, R32, 0x7710, RZ ;  /* 0x0000771020207816 */ /* 0x000fc800000000ff */
[----:B------:R-:W-:-:S04]  /*1ad0*/  SHF.R.U32.HI R32, RZ, 0x7, R32 ;  /* 0x00000007ff207819 */ /* 0x000fc80000011620 */
[----:B------:R-:W-:Y:S01]  /*1ae0*/  LOP3.LUT R17, R17, 0x1b, R32, 0x78, !PT ;  /* 0x0000001b11117812 */ /* 0x000fe200078e7820 */
[----:B------:R-:W-:Y:S06]  /*1af0*/  @P0 BRA `(.L_x_30) ;  /* 0xfffffffc00cc0947 */ /* 0x000fec000383ffff */
.L_x_29:
[----:B------:R-:W-:Y:S01]  /*1b00*/  UISETP.NE.AND UP0, UPT, UR23, URZ, UPT ;  /* 0x000000ff1700728c */ /* 0x000fe2000bf05270 */
[----:B------:R-:W-:Y:S02]  /*1b10*/  LOP3.LUT R25, R25, R26, RZ, 0x3c, !PT ;  /* 0x0000001a19197212 */ /* 0x000fe400078e3cff */
[----:B------:R-:W-:-:S06]  /*1b20*/  PRMT R31, RZ, 0x7610, R31 ;  /* 0x00007610ff1f7816 */ /* 0x000fcc000000001f */
[----:B------:R-:W-:Y:S05]  /*1b30*/  BRA.U !UP0, `(.L_x_31) ;  /* 0x00000001083c7547 */ /* 0x000fea000b800000 */
[----:B-----5:R-:W-:Y:S01]  /*1b40*/  IMAD.U32 R17, RZ, RZ, UR23 ;  /* 0x00000017ff117e24 */ /* 0x020fe2000f8e00ff */
[----:B------:R-:W-:-:S07]  /*1b50*/  PRMT R31, RZ, 0x7610, R31 ;  /* 0x00007610ff1f7816 */ /* 0x000fce000000001f */
.L_x_32:
        /* <DEDUP_REMOVED lines=13> */
.L_x_31:
[----:B------:R-:W-:Y:S01]  /*1c30*/  UISETP.NE.AND UP0, UPT, UR24, URZ, UPT ;  /* 0x000000ff1800728c */ /* 0x000fe2000bf05270 */
[----:B------:R-:W-:Y:S02]  /*1c40*/  LOP3.LUT R21, R24, R21, RZ, 0x3c, !PT ;  /* 0x0000001518157212 */ /* 0x000fe400078e3cff */
[----:B------:R-:W-:Y:S02]  /*1c50*/  LOP3.LUT R28, R25, R28, RZ, 0x3c, !PT ;  /* 0x0000001c191c7212 */ /* 0x000fe400078e3cff */
[----:B------:R-:W-:Y:S02]  /*1c60*/  LOP3.LUT R30, R30, R31, RZ, 0x3c, !PT ;  /* 0x0000001f1e1e7212 */ /* 0x000fe400078e3cff */
[----:B-----5:R-:W-:Y:S02]  /*1c70*/  PRMT R17, RZ, 0x7610, R17 ;  /* 0x00007610ff117816 */ /* 0x020fe40000000011 */
[----:B------:R-:W-:Y:S05]  /*1c80*/  BRA.U !UP0, `(.L_x_33) ;  /* 0x00000001083c7547 */ /* 0x000fea000b800000 */
[----:B------:R-:W-:Y:S01]  /*1c90*/  IMAD.U32 R16, RZ, RZ, UR24 ;  /* 0x00000018ff107e24 */ /* 0x000fe2000f8e00ff */
[----:B------:R-:W-:-:S07]  /*1ca0*/  PRMT R17, RZ, 0x7610, R17 ;  /* 0x00007610ff117816 */ /* 0x000fce0000000011 */
.L_x_34:
        /* <DEDUP_REMOVED lines=13> */
.L_x_33:
[----:B------:R-:W-:Y:S01]  /*1d80*/  UISETP.NE.AND UP0, UPT, UR25, URZ, UPT ;  /* 0x000000ff1900728c */ /* 0x000fe2000bf05270 */
[----:B------:R-:W-:Y:S02]  /*1d90*/  LOP3.LUT R30, R30, R17, RZ, 0x3c, !PT ;  /* 0x000000111e1e7212 */ /* 0x000fe400078e3cff */
[----:B------:R-:W-:Y:S02]  /*1da0*/  LOP3.LUT R21, R21, R22, RZ, 0x3c, !PT ;  /* 0x0000001615157212 */ /* 0x000fe400078e3cff */
[----:B------:R-:W-:Y:S02]  /*1db0*/  LOP3.LUT R23, R28, R23, RZ, 0x3c, !PT ;  /* 0x000000171c177212 */ /* 0x000fe400078e3cff */
[----:B------:R-:W-:Y:S02]  /*1dc0*/  PRMT R17, RZ, 0x7610, R17 ;  /* 0x00007610ff117816 */ /* 0x000fe40000000011 */
[----:B------:R-:W-:Y:S05]  /*1dd0*/  BRA.U !UP0, `(.L_x_35) ;  /* 0x0000000108407547 */ /* 0x000fea000b800000 */
[----:B------:R-:W-:Y:S01]  /*1de0*/  IMAD.U32 R16, RZ, RZ, UR25 ;  /* 0x00000019ff107e24 */ /* 0x000fe2000f8e00ff */
[----:B------:R-:W-:-:S07]  /*1df0*/  PRMT R17, RZ, 0x7610, R17 ;  /* 0x00007610ff117816 */ /* 0x000fce0000000011 */
.L_x_36:
        /* <DEDUP_REMOVED lines=14> */
.L_x_35:
[----:B------:R-:W-:Y:S01]  /*1ee0*/  LOP3.LUT R17, R30, R17, RZ, 0x3c, !PT ;  /* 0x000000111e117212 */ /* 0x000fe200078e3cff */
[----:B------:R0:W-:Y:S01]  /*1ef0*/  STG.E.U8 desc[UR4][R2.64], R27 ;  /* 0x0000001b02007986 */ /* 0x0001e2000c101104 */
[----:B------:R-:W-:-:S03]  /*1f00*/  VIADD R19, R19, 0x1 ;  /* 0x0000000113137836 */ /* 0x000fc60000000000 */
[----:B------:R0:W-:Y:S02]  /*1f10*/  STG.E.U8 desc[UR4][R2.64+0x1], R21 ;  /* 0x0000011502007986 */ /* 0x0001e4000c101104 */
[----:B------:R-:W-:Y:S02]  /*1f20*/  ISETP.NE.AND P0, PT, R19, 0x4, PT ;  /* 0x000000041300780c */ /* 0x000fe40003f05270 */
[----:B------:R0:W-:Y:S04]  /*1f30*/  STG.E.U8 desc[UR4][R2.64+0x2], R23 ;  /* 0x0000021702007986 */ /* 0x0001e8000c101104 */
[----:B------:R0:W-:Y:S07]  /*1f40*/  STG.E.U8 desc[UR4][R2.64+0x3], R17 ;  /* 0x0000031102007986 */ /* 0x0001ee000c101104 */
[----:B------:R-:W-:Y:S05]  /*1f50*/  @P0 BRA `(.L_x_37) ;  /* 0xffffffe800d00947 */ /* 0x000fea000383ffff */
[----:B------:R-:W2:Y:S04]  /*1f60*/  LDG.E.U8 R28, desc[UR4][R4.64] ;  /* 0x00000004041c7981 */ /* 0x000ea8000c1e1100 */
[----:B------:R-:W3:Y:S04]  /*1f70*/  LDG.E.U8 R30, desc[UR4][R4.64+0x3] ;  /* 0x00000304041e7981 */ /* 0x000ee8000c1e1100 */
[----:B------:R-:W4:Y:S04]  /*1f80*/  LDG.E.U8 R35, desc[UR4][R4.64+0x4] ;  /* 0x0000040404237981 */ /* 0x000f28000c1e1100 */
[----:B0-----:R-:W5:Y:S04]  /*1f90*/  LDG.E.U8 R23, desc[UR4][R4.64+0x9] ;  /* 0x0000090404177981 */ /* 0x001f68000c1e1100 */
[----:B------:R-:W5:Y:S04]  /*1fa0*/  LDG.E.U8 R25, desc[UR4][R4.64+0xe] ;  /* 0x00000e0404197981 */ /* 0x000f68000c1e1100 */
        /* <DEDUP_REMOVED lines=10> */
[----:B------:R-:W5:Y:S01]  /*2050*/  LDG.E.U8 R19, desc[UR4][R4.64+0xf] ;  /* 0x00000f0404137981 */ /* 0x000f62000c1e1100 */
[----:B------:R-:W-:Y:S01]  /*2060*/  IMAD.SHL.U32 R26, R29, 0x10, RZ ;  /* 0x000000101d1a7824 */ /* 0x000fe200078e00ff */
[----:B------:R-:W0:Y:S03]  /*2070*/  LDCU UR6, c[0x0][0x388] ;  /* 0x00007100ff0677ac */ /* 0x000e260008000800 */
[----:B------:R-:W2:Y:S08]  /*2080*/  LDC.U8 R31, c[0x3][R26+0x110] ;  /* 0x00c044001a1f7b82 */ /* 0x000eb00000000000 */
[----:B------:R-:W3:Y:S08]  /*2090*/  LDC.U8 R33, c[0x3][R26+0x113] ;  /* 0x00c044c01a217b82 */ /* 0x000ef00000000000 */
[----:B------:R-:W4:Y:S08]  /*20a0*/  LDC.U8 R32, c[0x3][R26+0x114] ;  /* 0x00c045001a207b82 */ /* 0x000f300000000000 */
[----:B------:R-:W1:Y:S01]  /*20b0*/  LDC.U8 R34, c[0x3][R26+0x119] ;  /* 0x00c046401a227b82 */ /* 0x000e620000000000 */
[----:B------:R-:W-:Y:S01]  /*20c0*/  IMAD.IADD R15, R0, 0x1, R15 ;  /* 0x00000001000f7824 */ /* 0x000fe200078e020f */
[----:B--2---:R-:W-:-:S06]  /*20d0*/  LOP3.LUT R37, R28, R31, RZ, 0x3c, !PT ;  /* 0x0000001f1c257212 */ /* 0x004fcc00078e3cff */
[----:B------:R-:W5:Y:S01]  /*20e0*/  LDC.U8 R28, c[0x3][R26+0x11e] ;  /* 0x00c047801a1c7b82 */ /* 0x000f620000000000 */
[----:B---3--:R-:W-:Y:S02]  /*20f0*/  LOP3.LUT R31, R30, R33, RZ, 0x3c, !PT ;  /* 0x000000211e1f7212 */ /* 0x008fe400078e3cff */
[----:B----4-:R-:W-:-:S05]  /*2100*/  LOP3.LUT R35, R35, R32, RZ, 0x3c, !PT ;  /* 0x0000002023237212 */ /* 0x010fca00078e3cff */
[----:B------:R-:W2:Y:S08]  /*2110*/  LDC.U8 R30, c[0x3][R26+0x117] ;  /* 0x00c045c01a1e7b82 */ /* 0x000eb00000000000 */
[----:B------:R-:W3:Y:S08]  /*2120*/  LDC.U8 R32, c[0x3][R26+0x118] ;  /* 0x00c046001a207b82 */ /* 0x000ef00000000000 */
[----:B------:R-:W4:Y:S01]  /*2130*/  LDC.U8 R33, c[0x3][R26+0x11a] ;  /* 0x00c046801a217b82 */ /* 0x000f220000000000 */
[----:B------:R1:W-:Y:S01]  /*2140*/  STG.E.U8 desc[UR4][R4.64], R37 ;  /* 0x0000002504007986 */ /* 0x0003e2000c101104 */
[----:B-----5:R-:W-:-:S03]  /*2150*/  LOP3.LUT R28, R25, R28, RZ, 0x3c, !PT ;  /* 0x0000001c191c7212 */ /* 0x020fc600078e3cff */
[----:B------:R5:W-:Y:S01]  /*2160*/  STG.E.U8 desc[UR4][R4.64+0x3], R31 ;  /* 0x0000031f04007986 */ /* 0x000be2000c101104 */
[----:B------:R-:W-:Y:S02]  /*2170*/  LOP3.LUT R27, R27, R6, RZ, 0x3c, !PT ;  /* 0x000000061b1b7212 */ /* 0x000fe400078e3cff */
[----:B--2---:R-:W-:Y:S02]  /*2180*/  LOP3.LUT R20, R20, R30, RZ, 0x3c, !PT ;  /* 0x0000001e14147212 */ /* 0x004fe400078e3cff */
[----:B------:R-:W-:Y:S02]  /*2190*/  LOP3.LUT R21, R21, R8, RZ, 0x3c, !PT ;  /* 0x0000000815157212 */ /* 0x000fe400078e3cff */
[----:B-1----:R-:W-:Y:S02]  /*21a0*/  LOP3.LUT R37, R23, R34, RZ, 0x3c, !PT ;  /* 0x0000002217257212 */ /* 0x002fe400078e3cff */
[----:B------:R-:W-:Y:S02]  /*21b0*/  LOP3.LUT R23, R2, R9, RZ, 0x3c, !PT ;  /* 0x0000000902177212 */ /* 0x000fe400078e3cff */
[----:B---3--:R-:W-:-:S02]  /*21c0*/  LOP3.LUT R22, R22, R32, RZ, 0x3c, !PT ;  /* 0x0000002016167212 */ /* 0x008fc400078e3cff */
[----:B------:R-:W-:Y:S02]  /*21d0*/  LOP3.LUT R3, R3, R10, RZ, 0x3c, !PT ;  /* 0x0000000a03037212 */ /* 0x000fe400078e3cff */
[----:B------:R-:W-:Y:S02]  /*21e0*/  LOP3.LUT R25, R16, R11, RZ, 0x3c, !PT ;  /* 0x0000000b10197212 */ /* 0x000fe400078e3cff */
[----:B----4-:R-:W-:Y:S02]  /*21f0*/  LOP3.LUT R33, R24, R33, RZ, 0x3c, !PT ;  /* 0x0000002118217212 */ /* 0x010fe400078e3cff */
[----:B------:R-:W-:Y:S02]  /*2200*/  LOP3.LUT R17, R17, R12, RZ, 0x3c, !PT ;  /* 0x0000000c11117212 */ /* 0x000fe400078e3cff */
[----:B-----5:R-:W-:Y:S02]  /*2210*/  LOP3.LUT R31, R18, R13, RZ, 0x3c, !PT ;  /* 0x0000000d121f7212 */ /* 0x020fe400078e3cff */
[----:B------:R-:W-:Y:S01]  /*2220*/  LOP3.LUT R19, R19, R14, RZ, 0x3c, !PT ;  /* 0x0000000e13137212 */ /* 0x000fe200078e3cff */
[----:B------:R1:W-:Y:S01]  /*2230*/  STG.E.U8 desc[UR4][R4.64+0x4], R35 ;  /* 0x0000042304007986 */ /* 0x0003e2000c101104 */
[----:B0-----:R-:W-:-:S03]  /*2240*/  IMAD.U32 R16, RZ, RZ, UR6 ;  /* 0x00000006ff107e24 */ /* 0x001fc6000f8e00ff */
        /* <DEDUP_REMOVED lines=13> */
[----:B------:R-:W-:-:S13]  /*2320*/  ISETP.GE.AND P0, PT, R15, R16, PT ;  /* 0x000000100f00720c */ /* 0x000fda0003f06270 */
[----:B-1----:R-:W-:Y:S05]  /*2330*/  @!P0 BRA `(.L_x_38) ;  /* 0xffffffe400048947 */ /* 0x002fea000383ffff */
.L_x_4:
[----:B------:R-:W-:Y:S05]  /*2340*/  BSYNC.RECONVERGENT B0 ;  /* 0x0000000000007941 */ /* 0x000fea0003800200 */
.L_x_3:
[----:B------:R-:W-:-:S05]  /*2350*/  VIADD R29, R29, 0x1 ;  /* 0x000000011d1d7836 */ /* 0x000fca0000000000 */
[----:B------:R-:W-:-:S13]  /*2360*/  ISETP.NE.AND P0, PT, R29, 0xa, PT ;  /* 0x0000000a1d00780c */ /* 0x000fda0003f05270 */
[----:B------:R-:W-:Y:S05]  /*2370*/  @P0 BRA `(.L_x_39) ;  /* 0xffffffe000b80947 */ /* 0x000fea000383ffff */
[----:B------:R-:W-:-:S13]  /*2380*/  ISETP.GE.AND P0, PT, R7, R16, PT ;  /* 0x000000100700720c */ /* 0x000fda0003f06270 */
[----:B------:R-:W-:Y:S05]  /*2390*/  @P0 EXIT ;  /* 0x000000000000094d */ /* 0x000fea0003800000 */
[----:B------:R-:W-:Y:S01]  /*23a0*/  BSSY.RECONVERGENT B0, `(.L_x_40) ;  /* 0x0000058000007945 */ /* 0x000fe20003800200 */
[----:B------:R-:W0:Y:S01]  /*23b0*/  LDCU.U8 UR6, c[0x3][0x1b0] ;  /* 0x00c03600ff0677ac */ /* 0x000e220008000000 */
[----:B------:R-:W1:Y:S01]  /*23c0*/  LDCU.U8 UR7, c[0x3][0x1b1] ;  /* 0x00c03620ff0777ac */ /* 0x000e620008000000 */
[----:B------:R-:W2:Y:S01]  /*23d0*/  LDCU.U8 UR8, c[0x3][0x1b2] ;  /* 0x00c03640ff0877ac */ /* 0x000ea20008000000 */
[----:B------:R-:W3:Y:S01]  /*23e0*/  LDCU.U8 UR9, c[0x3][0x1b3] ;  /* 0x00c03660ff0977ac */ /* 0x000ee20008000000 */
[----:B------:R-:W4:Y:S01]  /*23f0*/  LDCU.U8 UR10, c[0x3][0x1b4] ;  /* 0x00c03680ff0a77ac */ /* 0x000f220008000000 */
[----:B------:R-:W0:Y:S01]  /*2400*/  LDCU.U8 UR11, c[0x3][0x1b5] ;  /* 0x00c036a0ff0b77ac */ /* 0x000e220008000000 */
        /* <DEDUP_REMOVED lines=10> */
[----:B------:R-:W0:Y:S02]  /*24b0*/  LDCU.64 UR22, c[0x0][0x380] ;  /* 0x00007000ff1677ac */ /* 0x000e240008000a00 */
.L_x_41:
[----:B0-----:R-:W-:-:S05]  /*24c0*/  IMAD.SHL.U32 R3, R7, 0x10, RZ ;  /* 0x0000001007037824 */ /* 0x001fca00078e00ff */
[----:B0-----:R-:W-:-:S04]  /*24d0*/  IADD3 R2, P0, PT, R3, UR22, RZ ;  /* 0x0000001603027c10 */ /* 0x001fc8000ff1e0ff */
[----:B------:R-:W-:-:S05]  /*24e0*/  LEA.HI.X.SX32 R3, R3, UR23, 0x1, P0 ;  /* 0x0000001703037c11 */ /* 0x000fca00080f0eff */
[----:B------:R-:W5:Y:S04]  /*24f0*/  LDG.E.U8 R6, desc[UR4][R2.64+0x2] ;  /* 0x0000020402067981 */ /* 0x000f68000c1e1100 */
[----:B------:R-:W2:Y:S04]  /*2500*/  LDG.E.U8 R10, desc[UR4][R2.64+0x5] ;  /* 0x00000504020a7981 */ /* 0x000ea8000c1e1100 */
        /* <DEDUP_REMOVED lines=14> */
[----:B------:R-:W-:-:S05]  /*25f0*/  IMAD.IADD R7, R0, 0x1, R7 ;  /* 0x0000000100077824 */ /* 0x000fca00078e0207 */
[----:B------:R-:W-:Y:S01]  /*2600*/  ISETP.GE.AND P0, PT, R7, R16, PT ;  /* 0x000000100700720c */ /* 0x000fe20003f06270 */
[----:B-----5:R-:W0:Y:S08]  /*2610*/  LDC.U8 R6, c[0x3][R6] ;  /* 0x00c0000006067b82 */ /* 0x020e300000000000 */
[----:B--2---:R-:W1:Y:S08]  /*2620*/  LDC.U8 R10, c[0x3][R10] ;  /* 0x00c000000a0a7b82 */ /* 0x004e700000000000 */
        /* <DEDUP_REMOVED lines=14> */
[----:B0-----:R-:W-:-:S02]  /*2710*/  LOP3.LUT R31, R6, UR16, RZ, 0x3c, !PT ;  /* 0x00000010061f7c12 */ /* 0x001fc4000f8e3cff */
[----:B-1----:R-:W-:Y:S02]  /*2720*/  LOP3.LUT R23, R10, UR7, RZ, 0x3c, !PT ;  /* 0x000000070a177c12 */ /* 0x002fe4000f8e3cff */
[----:B--2---:R-:W-:Y:S01]  /*2730*/  LOP3.LUT R25, R15, UR8, RZ, 0x3c, !PT ;  /* 0x000000080f197c12 */ /* 0x004fe2000f8e3cff */
[----:B------:R0:W-:Y:S01]  /*2740*/  STG.E.U8 desc[UR4][R2.64+0xa], R31 ;  /* 0x00000a1f02007986 */ /* 0x0001e2000c101104 */
[----:B---3--:R-:W-:Y:S02]  /*2750*/  LOP3.LUT R33, R5, UR19, RZ, 0x3c, !PT ;  /* 0x0000001305217c12 */ /* 0x008fe4000f8e3cff */
[----:B----4-:R-:W-:Y:S01]  /*2760*/  LOP3.LUT R29, R19, UR15, RZ, 0x3c, !PT ;  /* 0x0000000f131d7c12 */ /* 0x010fe2000f8e3cff */
[----:B------:R1:W-:Y:S01]  /*2770*/  STG.E.U8 desc[UR4][R2.64+0x1], R23 ;  /* 0x0000011702007986 */ /* 0x0003e2000c101104 */
[----:B-----5:R-:W-:Y:S02]  /*2780*/  LOP3.LUT R27, R14, UR11, RZ, 0x3c, !PT ;  /* 0x0000000b0e1b7c12 */ /* 0x020fe4000f8e3cff */
[----:B------:R-:W-:-:S02]  /*2790*/  LOP3.LUT R5, R4, UR6, RZ, 0x3c, !PT ;  /* 0x0000000604057c12 */ /* 0x000fc4000f8e3cff */
[----:B------:R-:W-:Y:S02]  /*27a0*/  LOP3.LUT R9, R9, UR10, RZ, 0x3c, !PT ;  /* 0x0000000a09097c12 */ /* 0x000fe4000f8e3cff */
[----:B------:R-:W-:Y:S02]  /*27b0*/  LOP3.LUT R15, R8, UR13, RZ, 0x3c, !PT ;  /* 0x0000000d080f7c12 */ /* 0x000fe4000f8e3cff */
[----:B0-----:R-:W-:Y:S02]  /*27c0*/  LOP3.LUT R31, R11, UR20, RZ, 0x3c, !PT ;  /* 0x000000140b1f7c12 */ /* 0x001fe4000f8e3cff */
[----:B------:R-:W-:Y:S02]  /*27d0*/  LOP3.LUT R11, R20, UR12, RZ, 0x3c, !PT ;  /* 0x0000000c140b7c12 */ /* 0x000fe4000f8e3cff */
[----:B------:R-:W-:Y:S02]  /*27e0*/  LOP3.LUT R13, R13, UR14, RZ, 0x3c, !PT ;  /* 0x0000000e0d0d7c12 */ /* 0x000fe4000f8e3cff */
[----:B------:R-:W-:Y:S01]  /*27f0*/  LOP3.LUT R19, R12, UR17, RZ, 0x3c, !PT ;  /* 0x000000110c137c12 */ /* 0x000fe2000f8e3cff */
[----:B------:R0:W-:Y:S01]  /*2800*/  STG.E.U8 desc[UR4][R2.64+0x2], R25 ;  /* 0x0000021902007986 */ /* 0x0001e2000c101104 */
[----:B-1----:R-:W-:-:S03]  /*2810*/  LOP3.LUT R23, R18, UR18, RZ, 0x3c, !PT ;  /* 0x0000001212177c12 */ /* 0x002fc6000f8e3cff */
[----:B------:R0:W-:Y:S01]  /*2820*/  STG.E.U8 desc[UR4][R2.64+0x5], R27 ;  /* 0x0000051b02007986 */ /* 0x0001e2000c101104 */
[----:B------:R-:W-:-:S03]  /*2830*/  LOP3.LUT R17, R17, UR21, RZ, 0x3c, !PT ;  /* 0x0000001511117c12 */ /* 0x000fc6000f8e3cff */
[----:B------:R0:W-:Y:S01]  /*2840*/  STG.E.U8 desc[UR4][R2.64+0xd], R33 ;  /* 0x00000d2102007986 */ /* 0x0001e2000c101104 */
[----:B------:R-:W-:-:S03]  /*2850*/  LOP3.LUT R21, R21, UR9, RZ, 0x3c, !PT ;  /* 0x0000000915157c12 */ /* 0x000fc6000f8e3cff */
        /* <DEDUP_REMOVED lines=11> */
[----:B------:R-:W-:Y:S05]  /*2910*/  @!P0 BRA `(.L_x_41) ;  /* 0xfffffff800e88947 */ /* 0x000fea000383ffff */
[----:B------:R-:W-:Y:S05]  /*2920*/  BSYNC.RECONVERGENT B0 ;  /* 0x0000000000007941 */ /* 0x000fea0003800200 */
.L_x_40:
[----:B------:R-:W-:Y:S05]  /*2930*/  EXIT ;  /* 0x000000000000794d */ /* 0x000fea0003800000 */
.L_x_42:
[----:B------:R-:W-:-:S00]  /*2940*/  BRA `(.L_x_42) ;  /* 0xfffffffc00fc7947 */ /* 0x000fc0000383ffff */
[----:B------:R-:W-:-:S00]  /*2950*/  NOP ;  /* 0x0000000000007918 */ /* 0x000fc00000000000 */
        /* <DEDUP_REMOVED lines=10> */
.L_x_43:


//--------------------- .nv.shared.reserved.0     --------------------------
	.section	.nv.shared.reserved.0,"aw",@nobits
	.weak		__nv_reservedSMEM_offset_0_alias
	.size		__nv_reservedSMEM_offset_0_alias, 0, 64
	.other		__nv_reservedSMEM_offset_0_alias,@"STO_CUDA_RESERVED_SHARED STV_DEFAULT"
__nv_reservedSMEM_offset_0_alias:
	.zero		0
	.zero		64


//--------------------- .nv.constant0._Z15encryptFull_ECBPhi --------------------------
	.section	.nv.constant0._Z15encryptFull_ECBPhi,"a",@progbits
	.sectionflags	@""
	.align	4
.nv.constant0._Z15encryptFull_ECBPhi:
	.zero		908


//--------------------- SYMBOLS --------------------------

	.type		.nv.reservedSmem.offset0,@object
	.size		.nv.reservedSmem.offset0,0x4
